	.target	sm_90a

	.elftype	@"ET_EXEC"


//--------------------- .note.nv.tkinfo           --------------------------
	.section	.note.nv.tkinfo,"",@"SHT_NOTE"
	.sectionflags	@"SHF_NOTE_NV_TKINFO"
	.tkinfo
        /*0018*/ 	.word	0x00000002
        /*0030*/ 	.string	""
        /*0030*/ 	.string	"ptxas"
        /*0030*/ 	.string	"Cuda compilation tools, release 13.0, V13.0.88"
        /*0030*/ 	.string	"Build cuda_13.0.r13.0/compiler.36424714_0"
        /*0030*/ 	.string	"-arch sm_90a -m 64 "



//--------------------- .note.nv.cuinfo           --------------------------
	.section	.note.nv.cuinfo,"",@"SHT_NOTE"
	.sectionflags	@"SHF_NOTE_NV_CUINFO"
        /*0018*/ 	.short	0x0002
        /*001a*/ 	.short	0x005a
        /*001c*/ 	.short	0x0082
	.zero		2


//--------------------- .nv.info                  --------------------------
	.section	.nv.info,"",@"SHT_CUDA_INFO"
	.align	4


	//----- nvinfo : EIATTR_REGCOUNT
	.align		4
        /*0000*/ 	.byte	0x04, 0x2f
        /*0002*/ 	.short	(.L_15 - .L_14)
	.align		4
.L_14:
        /*0004*/ 	.word	index@(_ZN7cutlass13device_kernelINS_4gemm6kernel13GemmUniversalIN4cute5tupleIJiiiiEEENS1_10collective13CollectiveMmaINS1_34MainloopSm90TmaGmmaWarpSpecializedILi8ENS5_IJNS4_1CILi1EEESB_SB_EEENS1_35KernelTmaWarpSpecializedCooperativeEEENS5_IJNSA_ILi256EEENSA_ILi176EEENSA_ILi32EEEEEENS_6half_tENS5_IJlSB_lEEESJ_SK_NS4_8TiledMMAINS4_8MMA_AtomIJNS4_4SM904GMMA25MMA_64x16x16_F32F16F16_SSILNSO_5MajorE0ELSQ_0ELNSO_7ScaleInE1ELSR_1EEEEEENS4_6LayoutINS5_IJNSA_ILi2EEESB_SB_EEENS5_IJSB_NSA_ILi0EEESX_EEEEENS5_IJNS4_10UnderscoreES10_S10_EEEEENS4_13SM90_TMA_LOADENS4_14ComposedLayoutINS4_7SwizzleILi2ELi4ELi3EEENS4_18smem_ptr_flag_bitsILi16EEENSU_INS5_IJNSA_ILi8EEESH_EEENS5_IJSH_SB_EEEEEEEvNS4_8identityES13_S1D_vS1E_EENS_8epilogue10collective6detail29Sm90TmaWarpSpecializedAdapterINS1H_15DefaultEpilogueISJ_SK_SK_NS1G_6thread17LinearCombinationISJ_Li1EffLNS1L_9ScaleType4KindE0ELNS_15FloatRoundStyleE2ESJ_EENS1_15EpilogueDefaultEEEEEvvEEEEvNT_6ParamsE)
        /*0008*/ 	.word	0x000000a8


	//----- nvinfo : EIATTR_FRAME_SIZE
	.align		4
.L_15:
        /*000c*/ 	.byte	0x04, 0x11
        /*000e*/ 	.short	(.L_17 - .L_16)
	.align		4
.L_16:
        /*0010*/ 	.word	index@(_ZN7cutlass13device_kernelINS_4gemm6kernel13GemmUniversalIN4cute5tupleIJiiiiEEENS1_10collective13CollectiveMmaINS1_34MainloopSm90TmaGmmaWarpSpecializedILi8ENS5_IJNS4_1CILi1EEESB_SB_EEENS1_35KernelTmaWarpSpecializedCooperativeEEENS5_IJNSA_ILi256EEENSA_ILi176EEENSA_ILi32EEEEEENS_6half_tENS5_IJlSB_lEEESJ_SK_NS4_8TiledMMAINS4_8MMA_AtomIJNS4_4SM904GMMA25MMA_64x16x16_F32F16F16_SSILNSO_5MajorE0ELSQ_0ELNSO_7ScaleInE1ELSR_1EEEEEENS4_6LayoutINS5_IJNSA_ILi2EEESB_SB_EEENS5_IJSB_NSA_ILi0EEESX_EEEEENS5_IJNS4_10UnderscoreES10_S10_EEEEENS4_13SM90_TMA_LOADENS4_14ComposedLayoutINS4_7SwizzleILi2ELi4ELi3EEENS4_18smem_ptr_flag_bitsILi16EEENSU_INS5_IJNSA_ILi8EEESH_EEENS5_IJSH_SB_EEEEEEEvNS4_8identityES13_S1D_vS1E_EENS_8epilogue10collective6detail29Sm90TmaWarpSpecializedAdapterINS1H_15DefaultEpilogueISJ_SK_SK_NS1G_6thread17LinearCombinationISJ_Li1EffLNS1L_9ScaleType4KindE0ELNS_15FloatRoundStyleE2ESJ_EENS1_15EpilogueDefaultEEEEEvvEEEEvNT_6ParamsE)
        /*0014*/ 	.word	0x00000000


	//----- nvinfo : EIATTR_MIN_STACK_SIZE
	.align		4
.L_17:
        /*0018*/ 	.byte	0x04, 0x12
        /*001a*/ 	.short	(.L_19 - .L_18)
	.align		4
.L_18:
        /*001c*/ 	.word	index@(_ZN7cutlass13device_kernelINS_4gemm6kernel13GemmUniversalIN4cute5tupleIJiiiiEEENS1_10collective13CollectiveMmaINS1_34MainloopSm90TmaGmmaWarpSpecializedILi8ENS5_IJNS4_1CILi1EEESB_SB_EEENS1_35KernelTmaWarpSpecializedCooperativeEEENS5_IJNSA_ILi256EEENSA_ILi176EEENSA_ILi32EEEEEENS_6half_tENS5_IJlSB_lEEESJ_SK_NS4_8TiledMMAINS4_8MMA_AtomIJNS4_4SM904GMMA25MMA_64x16x16_F32F16F16_SSILNSO_5MajorE0ELSQ_0ELNSO_7ScaleInE1ELSR_1EEEEEENS4_6LayoutINS5_IJNSA_ILi2EEESB_SB_EEENS5_IJSB_NSA_ILi0EEESX_EEEEENS5_IJNS4_10UnderscoreES10_S10_EEEEENS4_13SM90_TMA_LOADENS4_14ComposedLayoutINS4_7SwizzleILi2ELi4ELi3EEENS4_18smem_ptr_flag_bitsILi16EEENSU_INS5_IJNSA_ILi8EEESH_EEENS5_IJSH_SB_EEEEEEEvNS4_8identityES13_S1D_vS1E_EENS_8epilogue10collective6detail29Sm90TmaWarpSpecializedAdapterINS1H_15DefaultEpilogueISJ_SK_SK_NS1G_6thread17LinearCombinationISJ_Li1EffLNS1L_9ScaleType4KindE0ELNS_15FloatRoundStyleE2ESJ_EENS1_15EpilogueDefaultEEEEEvvEEEEvNT_6ParamsE)
        /*0020*/ 	.word	0x00000000
.L_19:


//--------------------- .nv.compat                --------------------------
	.section	.nv.compat,"",@"SHT_CUDA_COMPAT_INFO"
	.align	4
        /*0000*/ 	.byte	0x02, 0x09, 0x01, 0x00, 0x02, 0x02, 0x04, 0x00, 0x02, 0x05, 0x05, 0x00, 0x03, 0x07, 0x01, 0x01
        /*0010*/ 	.byte	0x02, 0x03, 0x01, 0x00, 0x02, 0x06, 0x01, 0x00, 0x04, 0x0b, 0x08, 0x00, 0x00, 0x00, 0x00, 0x00
        /*0020*/ 	.byte	0x00, 0x00, 0x00, 0x00


//--------------------- .nv.info._ZN7cutlass13device_kernelINS_4gemm6kernel13GemmUniversalIN4cute5tupleIJiiiiEEENS1_10collective13CollectiveMmaINS1_34MainloopSm90TmaGmmaWarpSpecializedILi8ENS5_IJNS4_1CILi1EEESB_SB_EEENS1_35KernelTmaWarpSpecializedCooperativeEEENS5_IJNSA_ILi256EEENSA_ILi176EEENSA_ILi32EEEEEENS_6half_tENS5_IJlSB_lEEESJ_SK_NS4_8TiledMMAINS4_8MMA_AtomIJNS4_4SM904GMMA25MMA_64x16x16_F32F16F16_SSILNSO_5MajorE0ELSQ_0ELNSO_7ScaleInE1ELSR_1EEEEEENS4_6LayoutINS5_IJNSA_ILi2EEESB_SB_EEENS5_IJSB_NSA_ILi0EEESX_EEEEENS5_IJNS4_10UnderscoreES10_S10_EEEEENS4_13SM90_TMA_LOADENS4_14ComposedLayoutINS4_7SwizzleILi2ELi4ELi3EEENS4_18smem_ptr_flag_bitsILi16EEENSU_INS5_IJNSA_ILi8EEESH_EEENS5_IJSH_SB_EEEEEEEvNS4_8identityES13_S1D_vS1E_EENS_8epilogue10collective6detail29Sm90TmaWarpSpecializedAdapterINS1H_15DefaultEpilogueISJ_SK_SK_NS1G_6thread17LinearCombinationISJ_Li1EffLNS1L_9ScaleType4KindE0ELNS_15FloatRoundStyleE2ESJ_EENS1_15EpilogueDefaultEEEEEvvEEEEvNT_6ParamsE --------------------------
	.section	.nv.info._ZN7cutlass13device_kernelINS_4gemm6kernel13GemmUniversalIN4cute5tupleIJiiiiEEENS1_10collective13CollectiveMmaINS1_34MainloopSm90TmaGmmaWarpSpecializedILi8ENS5_IJNS4_1CILi1EEESB_SB_EEENS1_35KernelTmaWarpSpecializedCooperativeEEENS5_IJNSA_ILi256EEENSA_ILi176EEENSA_ILi32EEEEEENS_6half_tENS5_IJlSB_lEEESJ_SK_NS4_8TiledMMAINS4_8MMA_AtomIJNS4_4SM904GMMA25MMA_64x16x16_F32F16F16_SSILNSO_5MajorE0ELSQ_0ELNSO_7ScaleInE1ELSR_1EEEEEENS4_6LayoutINS5_IJNSA_ILi2EEESB_SB_EEENS5_IJSB_NSA_ILi0EEESX_EEEEENS5_IJNS4_10UnderscoreES10_S10_EEEEENS4_13SM90_TMA_LOADENS4_14ComposedLayoutINS4_7SwizzleILi2ELi4ELi3EEENS4_18smem_ptr_flag_bitsILi16EEENSU_INS5_IJNSA_ILi8EEESH_EEENS5_IJSH_SB_EEEEEEEvNS4_8identityES13_S1D_vS1E_EENS_8epilogue10collective6detail29Sm90TmaWarpSpecializedAdapterINS1H_15DefaultEpilogueISJ_SK_SK_NS1G_6thread17LinearCombinationISJ_Li1EffLNS1L_9ScaleType4KindE0ELNS_15FloatRoundStyleE2ESJ_EENS1_15EpilogueDefaultEEEEEvvEEEEvNT_6ParamsE,"",@"SHT_CUDA_INFO"
	.sectionflags	@""
	.align	4


	//----- nvinfo : EIATTR_CUDA_API_VERSION
	.align		4
        /*0000*/ 	.byte	0x04, 0x37
        /*0002*/ 	.short	(.L_21 - .L_20)
.L_20:
        /*0004*/ 	.word	0x00000082


	//----- nvinfo : EIATTR_KPARAM_INFO
	.align		4
.L_21:
        /*0008*/ 	.byte	0x04, 0x17
        /*000a*/ 	.short	(.L_23 - .L_22)
.L_22:
        /*000c*/ 	.word	0x00000000
        /*0010*/ 	.short	0x0000
        /*0012*/ 	.short	0x0070
        /*0014*/ 	.byte	0x00, 0xf0, 0x01, 0x10


	//----- nvinfo : EIATTR_SPARSE_MMA_MASK
	.align		4
.L_23:
        /*0018*/ 	.byte	0x03, 0x50
        /*001a*/ 	.short	0x0000


	//----- nvinfo : EIATTR_MAXREG_COUNT
	.align		4
        /*001c*/ 	.byte	0x03, 0x1b
        /*001e*/ 	.short	0x00a8


	//----- nvinfo : EIATTR_NUM_BARRIERS
	.align		4
        /*0020*/ 	.byte	0x02, 0x4c
        /*0022*/ 	.byte	0x01
	.zero		1


	//----- nvinfo : EIATTR_EXTERNS
	.align		4
        /*0024*/ 	.byte	0x04, 0x0f
        /*0026*/ 	.short	(.L_25 - .L_24)


	//   ....[0]....
	.align		4
.L_24:
        /*0028*/ 	.word	index@(__assertfail)


	//----- nvinfo : EIATTR_MERCURY_ISA_VERSION
	.align		4
.L_25:
        /*002c*/ 	.byte	0x03, 0x5f
        /*002e*/ 	.short	0x0101


	//----- nvinfo : EIATTR_INT_WARP_WIDE_INSTR_OFFSETS
	.align		4
        /*0030*/ 	.byte	0x04, 0x31
        /*0032*/ 	.short	(.L_27 - .L_26)


	//   ....[0]....
.L_26:
        /*0034*/ 	.word	0x00000470


	//   ....[1]....
        /*0038*/ 	.word	0x00000480


	//   ....[2]....
        /*003c*/ 	.word	0x00000560


	//----- nvinfo : EIATTR_COOP_GROUP_MASK_REGIDS
	.align		4
.L_27:
        /*0040*/ 	.byte	0x04, 0x29
        /*0042*/ 	.short	(.L_29 - .L_28)


	//   ....[0]....
.L_28:
        /*0044*/ 	.word	0xffffffff


	//   ....[1]....
        /*0048*/ 	.word	0xffffffff


	//   ....[2]....
        /*004c*/ 	.word	0xffffffff


	//   ....[3]....
        /*0050*/ 	.word	0xffffffff


	//   ....[4]....
        /*0054*/ 	.word	0xffffffff


	//----- nvinfo : EIATTR_COOP_GROUP_INSTR_OFFSETS
	.align		4
.L_29:
        /*0058*/ 	.byte	0x04, 0x28
        /*005a*/ 	.short	(.L_31 - .L_30)


	//   ....[0]....
.L_30:
        /*005c*/ 	.word	0x00000060


	//   ....[1]....
        /*0060*/ 	.word	0x00000070


	//   ....[2]....
        /*0064*/ 	.word	0x00000130


	//   ....[3]....
        /*0068*/ 	.word	0x00000370


	//   ....[4]....
        /*006c*/ 	.word	0x00001050


	//----- nvinfo : EIATTR_REG_RECONFIG
	.align		4
.L_31:
        /*0070*/ 	.byte	0x01, 0x54
	.zero		2


	//----- nvinfo : EIATTR_SYSCALL_OFFSETS
	.align		4
        /*0074*/ 	.byte	0x04, 0x46
        /*0076*/ 	.short	(.L_33 - .L_32)


	//   ....[0]....
.L_32:
        /*0078*/ 	.word	0x00001200


	//----- nvinfo : EIATTR_MBARRIER_INSTR_OFFSETS
	.align		4
.L_33:
        /*007c*/ 	.byte	0x04, 0x39
        /*007e*/ 	.short	(.L_35 - .L_34)


	//   ....[0]....
.L_34:
        /*0080*/ 	.word	0x00000250
        /*0084*/ 	.word	0x000000ff
        /*0088*/ 	.word	0x00000000
        /*008c*/ 	.short	0x0100
        /*008e*/ 	.byte	0x08
	.zero		1


	//   ....[1]....
        /*0090*/ 	.word	0x00000260
        /*0094*/ 	.word	0x000000ff
        /*0098*/ 	.word	0x00000040
        /*009c*/ 	.short	0x0100
        /*009e*/ 	.byte	0x08
	.zero		1


	//   ....[2]....
        /*00a0*/ 	.word	0x00000270
        /*00a4*/ 	.word	0x000000ff
        /*00a8*/ 	.word	0x00000008
        /*00ac*/ 	.short	0x0100
        /*00ae*/ 	.byte	0x08
	.zero		1


	//   ....[3]....
        /*00b0*/ 	.word	0x00000280
        /*00b4*/ 	.word	0x000000ff
        /*00b8*/ 	.word	0x00000048
        /*00bc*/ 	.short	0x0100
        /*00be*/ 	.byte	0x08
	.zero		1


	//   ....[4]....
        /*00c0*/ 	.word	0x00000290
        /*00c4*/ 	.word	0x000000ff
        /*00c8*/ 	.word	0x00000010
        /*00cc*/ 	.short	0x0100
        /*00ce*/ 	.byte	0x08
	.zero		1


	//   ....[5]....
        /*00d0*/ 	.word	0x000002a0
        /*00d4*/ 	.word	0x000000ff
        /*00d8*/ 	.word	0x00000050
        /*00dc*/ 	.short	0x0100
        /*00de*/ 	.byte	0x08
	.zero		1


	//   ....[6]....
        /*00e0*/ 	.word	0x000002b0
        /*00e4*/ 	.word	0x000000ff
        /*00e8*/ 	.word	0x00000018
        /*00ec*/ 	.short	0x0100
        /*00ee*/ 	.byte	0x08
	.zero		1


	//   ....[7]....
        /*00f0*/ 	.word	0x000002c0
        /*00f4*/ 	.word	0x000000ff
        /*00f8*/ 	.word	0x00000058
        /*00fc*/ 	.short	0x0100
        /*00fe*/ 	.byte	0x08
	.zero		1


	//   ....[8]....
        /*0100*/ 	.word	0x000002d0
        /*0104*/ 	.word	0x000000ff
        /*0108*/ 	.word	0x00000020
        /*010c*/ 	.short	0x0100
        /*010e*/ 	.byte	0x08
	.zero		1


	//   ....[9]....
        /*0110*/ 	.word	0x000002e0
        /*0114*/ 	.word	0x000000ff
        /*0118*/ 	.word	0x00000060
        /*011c*/ 	.short	0x0100
        /*011e*/ 	.byte	0x08
	.zero		1


	//   ....[10]....
        /*0120*/ 	.word	0x000002f0
        /*0124*/ 	.word	0x000000ff
        /*0128*/ 	.word	0x00000028
        /*012c*/ 	.short	0x0100
        /*012e*/ 	.byte	0x08
	.zero		1


	//   ....[11]....
        /*0130*/ 	.word	0x00000300
        /*0134*/ 	.word	0x000000ff
        /*0138*/ 	.word	0x00000068
        /*013c*/ 	.short	0x0100
        /*013e*/ 	.byte	0x08
	.zero		1


	//   ....[12]....
        /*0140*/ 	.word	0x00000310
        /*0144*/ 	.word	0x000000ff
        /*0148*/ 	.word	0x00000030
        /*014c*/ 	.short	0x0100
        /*014e*/ 	.byte	0x08
	.zero		1


	//   ....[13]....
        /*0150*/ 	.word	0x00000320
        /*0154*/ 	.word	0x000000ff
        /*0158*/ 	.word	0x00000070
        /*015c*/ 	.short	0x0100
        /*015e*/ 	.byte	0x08
	.zero		1


	//   ....[14]....
        /*0160*/ 	.word	0x00000330
        /*0164*/ 	.word	0x000000ff
        /*0168*/ 	.word	0x00000038
        /*016c*/ 	.short	0x0100
        /*016e*/ 	.byte	0x08
	.zero		1


	//   ....[15]....
        /*0170*/ 	.word	0x00000340
        /*0174*/ 	.word	0x000000ff
        /*0178*/ 	.word	0x00000078
        /*017c*/ 	.short	0x0100
        /*017e*/ 	.byte	0x08
	.zero		1


	//   ....[16]....
        /*0180*/ 	.word	0x000005d0
        /*0184*/ 	.word	0x000000ff
        /*0188*/ 	.word	0x00000090
        /*018c*/ 	.short	0x0100
        /*018e*/ 	.byte	0x06
	.zero		1


	//   ....[17]....
        /*0190*/ 	.word	0x00000630
        /*0194*/ 	.word	0x000000ff
        /*0198*/ 	.word	0x00000098
        /*019c*/ 	.short	0x0100
        /*019e*/ 	.byte	0x06
	.zero		1


	//   ....[18]....
        /*01a0*/ 	.word	0x00001280
        /*01a4*/ 	.word	0x00000003
        /*01a8*/ 	.word	0x00000000
        /*01ac*/ 	.short	0x010a
        /*01ae*/ 	.byte	0x3f
	.zero		1


	//   ....[19]....
        /*01b0*/ 	.word	0x000012c0
        /*01b4*/ 	.word	0x00000003
        /*01b8*/ 	.word	0x00000000
        /*01bc*/ 	.short	0x010a
        /*01be*/ 	.byte	0x3f
	.zero		1


	//   ....[20]....
        /*01c0*/ 	.word	0x00002520
        /*01c4*/ 	.word	0x000000ff
        /*01c8*/ 	.word	0x00000000
        /*01cc*/ 	.short	0x010a
        /*01ce*/ 	.byte	0x04
	.zero		1


	//   ....[21]....
        /*01d0*/ 	.word	0x00002560
        /*01d4*/ 	.word	0x000000ff
        /*01d8*/ 	.word	0x00000000
        /*01dc*/ 	.short	0x010a
        /*01de*/ 	.byte	0x04
	.zero		1


	//   ....[22]....
        /*01e0*/ 	.word	0x000036b0
        /*01e4*/ 	.word	0x000000ff
        /*01e8*/ 	.word	0x00000000
        /*01ec*/ 	.short	0x0101
        /*01ee*/ 	.byte	0x04
	.zero		1


	//   ....[23]....
        /*01f0*/ 	.word	0x00003850
        /*01f4*/ 	.word	0x000000ff
        /*01f8*/ 	.word	0x00000000
        /*01fc*/ 	.short	0x0101
        /*01fe*/ 	.byte	0x04
	.zero		1


	//   ....[24]....
        /*0200*/ 	.word	0x0000f250
        /*0204*/ 	.word	0x0000000c
        /*0208*/ 	.word	0x00000040
        /*020c*/ 	.short	0x010a
        /*020e*/ 	.byte	0x3f
	.zero		1


	//   ....[25]....
        /*0210*/ 	.word	0x0000f610
        /*0214*/ 	.word	0x00000005
        /*0218*/ 	.word	0x00000098
        /*021c*/ 	.short	0x0101
        /*021e*/ 	.byte	0x3f
	.zero		1


	//   ....[26]....
        /*0220*/ 	.word	0x0000fd40
        /*0224*/ 	.word	0x00000007
        /*0228*/ 	.word	0x00000000
        /*022c*/ 	.short	0x010a
        /*022e*/ 	.byte	0x3f
	.zero		1


	//   ....[27]....
        /*0230*/ 	.word	0x0000fdc0
        /*0234*/ 	.word	0x00000006
        /*0238*/ 	.word	0x00000000
        /*023c*/ 	.short	0x010a
        /*023e*/ 	.byte	0x3f
	.zero		1


	//   ....[28]....
        /*0240*/ 	.word	0x0000fe50
        /*0244*/ 	.word	0x00000007
        /*0248*/ 	.word	0x00000000
        /*024c*/ 	.short	0x010a
        /*024e*/ 	.byte	0x3f
	.zero		1


	//   ....[29]....
        /*0250*/ 	.word	0x0000fee0
        /*0254*/ 	.word	0x00000006
        /*0258*/ 	.word	0x00000000
        /*025c*/ 	.short	0x010a
        /*025e*/ 	.byte	0x3f
	.zero		1


	//   ....[30]....
        /*0260*/ 	.word	0x0000ff70
        /*0264*/ 	.word	0x00000007
        /*0268*/ 	.word	0x00000000
        /*026c*/ 	.short	0x010a
        /*026e*/ 	.byte	0x3f
	.zero		1


	//   ....[31]....
        /*0270*/ 	.word	0x00010000
        /*0274*/ 	.word	0x00000006
        /*0278*/ 	.word	0x00000000
        /*027c*/ 	.short	0x010a
        /*027e*/ 	.byte	0x3f
	.zero		1


	//   ....[32]....
        /*0280*/ 	.word	0x00010090
        /*0284*/ 	.word	0x00000007
        /*0288*/ 	.word	0x00000000
        /*028c*/ 	.short	0x010a
        /*028e*/ 	.byte	0x3f
	.zero		1


	//   ....[33]....
        /*0290*/ 	.word	0x00010120
        /*0294*/ 	.word	0x00000005
        /*0298*/ 	.word	0x00000000
        /*029c*/ 	.short	0x010a
        /*029e*/ 	.byte	0x3f
	.zero		1


	//   ....[34]....
        /*02a0*/ 	.word	0x00010180
        /*02a4*/ 	.word	0x00000003
        /*02a8*/ 	.word	0x00000000
        /*02ac*/ 	.short	0x010a
        /*02ae*/ 	.byte	0x3f
	.zero		1


	//   ....[35]....
        /*02b0*/ 	.word	0x000101e0
        /*02b4*/ 	.word	0x00000005
        /*02b8*/ 	.word	0x00000000
        /*02bc*/ 	.short	0x010a
        /*02be*/ 	.byte	0x3f
	.zero		1


	//   ....[36]....
        /*02c0*/ 	.word	0x000102b0
        /*02c4*/ 	.word	0x0000000c
        /*02c8*/ 	.word	0x00000040
        /*02cc*/ 	.short	0x010a
        /*02ce*/ 	.byte	0x3f
	.zero		1


	//   ....[37]....
        /*02d0*/ 	.word	0x00010380
        /*02d4*/ 	.word	0x00000007
        /*02d8*/ 	.word	0x00000000
        /*02dc*/ 	.short	0x010a
        /*02de*/ 	.byte	0x3f
	.zero		1


	//   ....[38]....
        /*02e0*/ 	.word	0x000103d0
        /*02e4*/ 	.word	0x00000006
        /*02e8*/ 	.word	0x00000000
        /*02ec*/ 	.short	0x010a
        /*02ee*/ 	.byte	0x3f
	.zero		1


	//   ....[39]....
        /*02f0*/ 	.word	0x00010420
        /*02f4*/ 	.word	0x00000007
        /*02f8*/ 	.word	0x00000000
        /*02fc*/ 	.short	0x010a
        /*02fe*/ 	.byte	0x3f
	.zero		1


	//   ....[40]....
        /*0300*/ 	.word	0x00010470
        /*0304*/ 	.word	0x00000006
        /*0308*/ 	.word	0x00000000
        /*030c*/ 	.short	0x010a
        /*030e*/ 	.byte	0x3f
	.zero		1


	//   ....[41]....
        /*0310*/ 	.word	0x000104c0
        /*0314*/ 	.word	0x00000007
        /*0318*/ 	.word	0x00000000
        /*031c*/ 	.short	0x010a
        /*031e*/ 	.byte	0x3f
	.zero		1


	//   ....[42]....
        /*0320*/ 	.word	0x00010510
        /*0324*/ 	.word	0x00000006
        /*0328*/ 	.word	0x00000000
        /*032c*/ 	.short	0x010a
        /*032e*/ 	.byte	0x3f
	.zero		1


	//   ....[43]....
        /*0330*/ 	.word	0x00010560
        /*0334*/ 	.word	0x00000007
        /*0338*/ 	.word	0x00000000
        /*033c*/ 	.short	0x010a
        /*033e*/ 	.byte	0x3f
	.zero		1


	//----- nvinfo : EIATTR_NUM_MBARRIERS
	.align		4
.L_35:
        /*0340*/ 	.byte	0x03, 0x38
        /*0342*/ 	.short	0x0012


	//----- nvinfo : EIATTR_EXIT_INSTR_OFFSETS
	.align		4
        /*0344*/ 	.byte	0x04, 0x1c
        /*0346*/ 	.short	(.L_37 - .L_36)


	//   ....[0]....
.L_36:
        /*0348*/ 	.word	0x00000680


	//   ....[1]....
        /*034c*/ 	.word	0x00000f60


	//   ....[2]....
        /*0350*/ 	.word	0x0000e890


	//   ....[3]....
        /*0354*/ 	.word	0x0000eee0


	//   ....[4]....
        /*0358*/ 	.word	0x00010170


	//----- nvinfo : EIATTR_MAX_THREADS
	.align		4
.L_37:
        /*035c*/ 	.byte	0x04, 0x05
        /*035e*/ 	.short	(.L_39 - .L_38)
.L_38:
        /*0360*/ 	.word	0x00000180
        /*0364*/ 	.word	0x00000001
        /*0368*/ 	.word	0x00000001


	//----- nvinfo : EIATTR_CRS_STACK_SIZE
	.align		4
.L_39:
        /*036c*/ 	.byte	0x04, 0x1e
        /*036e*/ 	.short	(.L_41 - .L_40)
.L_40:
        /*0370*/ 	.word	0x00000000


	//----- nvinfo : EIATTR_CBANK_PARAM_SIZE
	.align		4
.L_41:
        /*0374*/ 	.byte	0x03, 0x19
        /*0376*/ 	.short	0x0470


	//----- nvinfo : EIATTR_PARAM_CBANK
	.align		4
        /*0378*/ 	.byte	0x04, 0x0a
        /*037a*/ 	.short	(.L_43 - .L_42)
	.align		4
.L_42:
        /*037c*/ 	.word	index@(.nv.constant0._ZN7cutlass13device_kernelINS_4gemm6kernel13GemmUniversalIN4cute5tupleIJiiiiEEENS1_10collective13CollectiveMmaINS1_34MainloopSm90TmaGmmaWarpSpecializedILi8ENS5_IJNS4_1CILi1EEESB_SB_EEENS1_35KernelTmaWarpSpecializedCooperativeEEENS5_IJNSA_ILi256EEENSA_ILi176EEENSA_ILi32EEEEEENS_6half_tENS5_IJlSB_lEEESJ_SK_NS4_8TiledMMAINS4_8MMA_AtomIJNS4_4SM904GMMA25MMA_64x16x16_F32F16F16_SSILNSO_5MajorE0ELSQ_0ELNSO_7ScaleInE1ELSR_1EEEEEENS4_6LayoutINS5_IJNSA_ILi2EEESB_SB_EEENS5_IJSB_NSA_ILi0EEESX_EEEEENS5_IJNS4_10UnderscoreES10_S10_EEEEENS4_13SM90_TMA_LOADENS4_14ComposedLayoutINS4_7SwizzleILi2ELi4ELi3EEENS4_18smem_ptr_flag_bitsILi16EEENSU_INS5_IJNSA_ILi8EEESH_EEENS5_IJSH_SB_EEEEEEEvNS4_8identityES13_S1D_vS1E_EENS_8epilogue10collective6detail29Sm90TmaWarpSpecializedAdapterINS1H_15DefaultEpilogueISJ_SK_SK_NS1G_6thread17LinearCombinationISJ_Li1EffLNS1L_9ScaleType4KindE0ELNS_15FloatRoundStyleE2ESJ_EENS1_15EpilogueDefaultEEEEEvvEEEEvNT_6ParamsE)
        /*0380*/ 	.short	0x0210
        /*0382*/ 	.short	0x0470


	//----- nvinfo : EIATTR_SW_WAR
	.align		4
.L_43:
        /*0384*/ 	.byte	0x04, 0x36
        /*0386*/ 	.short	(.L_45 - .L_44)
.L_44:
        /*0388*/ 	.word	0x00000008
.L_45:


//--------------------- .nv.callgraph             --------------------------
	.section	.nv.callgraph,"",@"SHT_CUDA_CALLGRAPH"
	.align	4
	.sectionentsize	8
	.align		4
        /*0000*/ 	.word	0x00000000
	.align		4
        /*0004*/ 	.word	0xffffffff
	.align		4
        /*0008*/ 	.word	index@(_ZN7cutlass13device_kernelINS_4gemm6kernel13GemmUniversalIN4cute5tupleIJiiiiEEENS1_10collective13CollectiveMmaINS1_34MainloopSm90TmaGmmaWarpSpecializedILi8ENS5_IJNS4_1CILi1EEESB_SB_EEENS1_35KernelTmaWarpSpecializedCooperativeEEENS5_IJNSA_ILi256EEENSA_ILi176EEENSA_ILi32EEEEEENS_6half_tENS5_IJlSB_lEEESJ_SK_NS4_8TiledMMAINS4_8MMA_AtomIJNS4_4SM904GMMA25MMA_64x16x16_F32F16F16_SSILNSO_5MajorE0ELSQ_0ELNSO_7ScaleInE1ELSR_1EEEEEENS4_6LayoutINS5_IJNSA_ILi2EEESB_SB_EEENS5_IJSB_NSA_ILi0EEESX_EEEEENS5_IJNS4_10UnderscoreES10_S10_EEEEENS4_13SM90_TMA_LOADENS4_14ComposedLayoutINS4_7SwizzleILi2ELi4ELi3EEENS4_18smem_ptr_flag_bitsILi16EEENSU_INS5_IJNSA_ILi8EEESH_EEENS5_IJSH_SB_EEEEEEEvNS4_8identityES13_S1D_vS1E_EENS_8epilogue10collective6detail29Sm90TmaWarpSpecializedAdapterINS1H_15DefaultEpilogueISJ_SK_SK_NS1G_6thread17LinearCombinationISJ_Li1EffLNS1L_9ScaleType4KindE0ELNS_15FloatRoundStyleE2ESJ_EENS1_15EpilogueDefaultEEEEEvvEEEEvNT_6ParamsE)
	.align		4
        /*000c*/ 	.word	index@(__assertfail)
	.align		4
        /*0010*/ 	.word	0x00000000
	.align		4
        /*0014*/ 	.word	0xfffffffe
	.align		4
        /*0018*/ 	.word	0x00000000
	.align		4
        /*001c*/ 	.word	0xfffffffd
	.align		4
        /*0020*/ 	.word	0x00000000
	.align		4
        /*0024*/ 	.word	0xfffffffc


//--------------------- .nv.constant4             --------------------------
	.section	.nv.constant4,"a",@progbits
	.align	8
	.align		8
.nv.constant4:
        /*0000*/ 	.dword	__assertfail
	.align		8
        /*0008*/ 	.dword	__unnamed_1
	.align		8
        /*0010*/ 	.dword	_ZN40_INTERNAL_1243e079_4_k_cu_242414c9_168564cuda3std3__45__cpo5beginE
	.align		8
        /*0018*/ 	.dword	_ZN40_INTERNAL_1243e079_4_k_cu_242414c9_168564cuda3std3__45__cpo3endE
	.align		8
        /*0020*/ 	.dword	_ZN40_INTERNAL_1243e079_4_k_cu_242414c9_168564cuda3std3__45__cpo6cbeginE
	.align		8
        /*0028*/ 	.dword	_ZN40_INTERNAL_1243e079_4_k_cu_242414c9_168564cuda3std3__45__cpo4cendE
	.align		8
        /*0030*/ 	.dword	_ZN40_INTERNAL_1243e079_4_k_cu_242414c9_168564cuda3std3__442_GLOBAL__N__1243e079_4_k_cu_242414c9_168566ignoreE
	.align		8
        /*0038*/ 	.dword	_ZN40_INTERNAL_1243e079_4_k_cu_242414c9_168564cuda3std3__419piecewise_constructE
	.align		8
        /*0040*/ 	.dword	_ZN40_INTERNAL_1243e079_4_k_cu_242414c9_168564cuda3std3__48in_placeE
	.align		8
        /*0048*/ 	.dword	_ZN40_INTERNAL_1243e079_4_k_cu_242414c9_168564cuda3std6ranges3__45__cpo4swapE
	.align		8
        /*0050*/ 	.dword	_ZN40_INTERNAL_1243e079_4_k_cu_242414c9_168564cuda3std6ranges3__45__cpo9iter_moveE
	.align		8
        /*0058*/ 	.dword	_ZN40_INTERNAL_1243e079_4_k_cu_242414c9_168564cute7productE
	.align		8
        /*0060*/ 	.dword	_ZN40_INTERNAL_1243e079_4_k_cu_242414c9_168564cute1_E
	.align		8
        /*0068*/ 	.dword	$str$22
	.align		8
        /*0070*/ 	.dword	$str$23


//--------------------- .text._ZN7cutlass13device_kernelINS_4gemm6kernel13GemmUniversalIN4cute5tupleIJiiiiEEENS1_10collective13CollectiveMmaINS1_34MainloopSm90TmaGmmaWarpSpecializedILi8ENS5_IJNS4_1CILi1EEESB_SB_EEENS1_35KernelTmaWarpSpecializedCooperativeEEENS5_IJNSA_ILi256EEENSA_ILi176EEENSA_ILi32EEEEEENS_6half_tENS5_IJlSB_lEEESJ_SK_NS4_8TiledMMAINS4_8MMA_AtomIJNS4_4SM904GMMA25MMA_64x16x16_F32F16F16_SSILNSO_5MajorE0ELSQ_0ELNSO_7ScaleInE1ELSR_1EEEEEENS4_6LayoutINS5_IJNSA_ILi2EEESB_SB_EEENS5_IJSB_NSA_ILi0EEESX_EEEEENS5_IJNS4_10UnderscoreES10_S10_EEEEENS4_13SM90_TMA_LOADENS4_14ComposedLayoutINS4_7SwizzleILi2ELi4ELi3EEENS4_18smem_ptr_flag_bitsILi16EEENSU_INS5_IJNSA_ILi8EEESH_EEENS5_IJSH_SB_EEEEEEEvNS4_8identityES13_S1D_vS1E_EENS_8epilogue10collective6detail29Sm90TmaWarpSpecializedAdapterINS1H_15DefaultEpilogueISJ_SK_SK_NS1G_6thread17LinearCombinationISJ_Li1EffLNS1L_9ScaleType4KindE0ELNS_15FloatRoundStyleE2ESJ_EENS1_15EpilogueDefaultEEEEEvvEEEEvNT_6ParamsE --------------------------
	.section	.text._ZN7cutlass13device_kernelINS_4gemm6kernel13GemmUniversalIN4cute5tupleIJiiiiEEENS1_10collective13CollectiveMmaINS1_34MainloopSm90TmaGmmaWarpSpecializedILi8ENS5_IJNS4_1CILi1EEESB_SB_EEENS1_35KernelTmaWarpSpecializedCooperativeEEENS5_IJNSA_ILi256EEENSA_ILi176EEENSA_ILi32EEEEEENS_6half_tENS5_IJlSB_lEEESJ_SK_NS4_8TiledMMAINS4_8MMA_AtomIJNS4_4SM904GMMA25MMA_64x16x16_F32F16F16_SSILNSO_5MajorE0ELSQ_0ELNSO_7ScaleInE1ELSR_1EEEEEENS4_6LayoutINS5_IJNSA_ILi2EEESB_SB_EEENS5_IJSB_NSA_ILi0EEESX_EEEEENS5_IJNS4_10UnderscoreES10_S10_EEEEENS4_13SM90_TMA_LOADENS4_14ComposedLayoutINS4_7SwizzleILi2ELi4ELi3EEENS4_18smem_ptr_flag_bitsILi16EEENSU_INS5_IJNSA_ILi8EEESH_EEENS5_IJSH_SB_EEEEEEEvNS4_8identityES13_S1D_vS1E_EENS_8epilogue10collective6detail29Sm90TmaWarpSpecializedAdapterINS1H_15DefaultEpilogueISJ_SK_SK_NS1G_6thread17LinearCombinationISJ_Li1EffLNS1L_9ScaleType4KindE0ELNS_15FloatRoundStyleE2ESJ_EENS1_15EpilogueDefaultEEEEEvvEEEEvNT_6ParamsE,"ax",@progbits
	.align	128
.text._ZN7cutlass13device_kernelINS_4gemm6kernel13GemmUniversalIN4cute5tupleIJiiiiEEENS1_10collective13CollectiveMmaINS1_34MainloopSm90TmaGmmaWarpSpecializedILi8ENS5_IJNS4_1CILi1EEESB_SB_EEENS1_35KernelTmaWarpSpecializedCooperativeEEENS5_IJNSA_ILi256EEENSA_ILi176EEENSA_ILi32EEEEEENS_6half_tENS5_IJlSB_lEEESJ_SK_NS4_8TiledMMAINS4_8MMA_AtomIJNS4_4SM904GMMA25MMA_64x16x16_F32F16F16_SSILNSO_5MajorE0ELSQ_0ELNSO_7ScaleInE1ELSR_1EEEEEENS4_6LayoutINS5_IJNSA_ILi2EEESB_SB_EEENS5_IJSB_NSA_ILi0EEESX_EEEEENS5_IJNS4_10UnderscoreES10_S10_EEEEENS4_13SM90_TMA_LOADENS4_14ComposedLayoutINS4_7SwizzleILi2ELi4ELi3EEENS4_18smem_ptr_flag_bitsILi16EEENSU_INS5_IJNSA_ILi8EEESH_EEENS5_IJSH_SB_EEEEEEEvNS4_8identityES13_S1D_vS1E_EENS_8epilogue10collective6detail29Sm90TmaWarpSpecializedAdapterINS1H_15DefaultEpilogueISJ_SK_SK_NS1G_6thread17LinearCombinationISJ_Li1EffLNS1L_9ScaleType4KindE0ELNS_15FloatRoundStyleE2ESJ_EENS1_15EpilogueDefaultEEEEEvvEEEEvNT_6ParamsE:
        .type           _ZN7cutlass13device_kernelINS_4gemm6kernel13GemmUniversalIN4cute5tupleIJiiiiEEENS1_10collective13CollectiveMmaINS1_34MainloopSm90TmaGmmaWarpSpecializedILi8ENS5_IJNS4_1CILi1EEESB_SB_EEENS1_35KernelTmaWarpSpecializedCooperativeEEENS5_IJNSA_ILi256EEENSA_ILi176EEENSA_ILi32EEEEEENS_6half_tENS5_IJlSB_lEEESJ_SK_NS4_8TiledMMAINS4_8MMA_AtomIJNS4_4SM904GMMA25MMA_64x16x16_F32F16F16_SSILNSO_5MajorE0ELSQ_0ELNSO_7ScaleInE1ELSR_1EEEEEENS4_6LayoutINS5_IJNSA_ILi2EEESB_SB_EEENS5_IJSB_NSA_ILi0EEESX_EEEEENS5_IJNS4_10UnderscoreES10_S10_EEEEENS4_13SM90_TMA_LOADENS4_14ComposedLayoutINS4_7SwizzleILi2ELi4ELi3EEENS4_18smem_ptr_flag_bitsILi16EEENSU_INS5_IJNSA_ILi8EEESH_EEENS5_IJSH_SB_EEEEEEEvNS4_8identityES13_S1D_vS1E_EENS_8epilogue10collective6detail29Sm90TmaWarpSpecializedAdapterINS1H_15DefaultEpilogueISJ_SK_SK_NS1G_6thread17LinearCombinationISJ_Li1EffLNS1L_9ScaleType4KindE0ELNS_15FloatRoundStyleE2ESJ_EENS1_15EpilogueDefaultEEEEEvvEEEEvNT_6ParamsE,@function
        .size           _ZN7cutlass13device_kernelINS_4gemm6kernel13GemmUniversalIN4cute5tupleIJiiiiEEENS1_10collective13CollectiveMmaINS1_34MainloopSm90TmaGmmaWarpSpecializedILi8ENS5_IJNS4_1CILi1EEESB_SB_EEENS1_35KernelTmaWarpSpecializedCooperativeEEENS5_IJNSA_ILi256EEENSA_ILi176EEENSA_ILi32EEEEEENS_6half_tENS5_IJlSB_lEEESJ_SK_NS4_8TiledMMAINS4_8MMA_AtomIJNS4_4SM904GMMA25MMA_64x16x16_F32F16F16_SSILNSO_5MajorE0ELSQ_0ELNSO_7ScaleInE1ELSR_1EEEEEENS4_6LayoutINS5_IJNSA_ILi2EEESB_SB_EEENS5_IJSB_NSA_ILi0EEESX_EEEEENS5_IJNS4_10UnderscoreES10_S10_EEEEENS4_13SM90_TMA_LOADENS4_14ComposedLayoutINS4_7SwizzleILi2ELi4ELi3EEENS4_18smem_ptr_flag_bitsILi16EEENSU_INS5_IJNSA_ILi8EEESH_EEENS5_IJSH_SB_EEEEEEEvNS4_8identityES13_S1D_vS1E_EENS_8epilogue10collective6detail29Sm90TmaWarpSpecializedAdapterINS1H_15DefaultEpilogueISJ_SK_SK_NS1G_6thread17LinearCombinationISJ_Li1EffLNS1L_9ScaleType4KindE0ELNS_15FloatRoundStyleE2ESJ_EENS1_15EpilogueDefaultEEEEEvvEEEEvNT_6ParamsE,(.L_x_425 - _ZN7cutlass13device_kernelINS_4gemm6kernel13GemmUniversalIN4cute5tupleIJiiiiEEENS1_10collective13CollectiveMmaINS1_34MainloopSm90TmaGmmaWarpSpecializedILi8ENS5_IJNS4_1CILi1EEESB_SB_EEENS1_35KernelTmaWarpSpecializedCooperativeEEENS5_IJNSA_ILi256EEENSA_ILi176EEENSA_ILi32EEEEEENS_6half_tENS5_IJlSB_lEEESJ_SK_NS4_8TiledMMAINS4_8MMA_AtomIJNS4_4SM904GMMA25MMA_64x16x16_F32F16F16_SSILNSO_5MajorE0ELSQ_0ELNSO_7ScaleInE1ELSR_1EEEEEENS4_6LayoutINS5_IJNSA_ILi2EEESB_SB_EEENS5_IJSB_NSA_ILi0EEESX_EEEEENS5_IJNS4_10UnderscoreES10_S10_EEEEENS4_13SM90_TMA_LOADENS4_14ComposedLayoutINS4_7SwizzleILi2ELi4ELi3EEENS4_18smem_ptr_flag_bitsILi16EEENSU_INS5_IJNSA_ILi8EEESH_EEENS5_IJSH_SB_EEEEEEEvNS4_8identityES13_S1D_vS1E_EENS_8epilogue10collective6detail29Sm90TmaWarpSpecializedAdapterINS1H_15DefaultEpilogueISJ_SK_SK_NS1G_6thread17LinearCombinationISJ_Li1EffLNS1L_9ScaleType4KindE0ELNS_15FloatRoundStyleE2ESJ_EENS1_15EpilogueDefaultEEEEEvvEEEEvNT_6ParamsE)
        .other          _ZN7cutlass13device_kernelINS_4gemm6kernel13GemmUniversalIN4cute5tupleIJiiiiEEENS1_10collective13CollectiveMmaINS1_34MainloopSm90TmaGmmaWarpSpecializedILi8ENS5_IJNS4_1CILi1EEESB_SB_EEENS1_35KernelTmaWarpSpecializedCooperativeEEENS5_IJNSA_ILi256EEENSA_ILi176EEENSA_ILi32EEEEEENS_6half_tENS5_IJlSB_lEEESJ_SK_NS4_8TiledMMAINS4_8MMA_AtomIJNS4_4SM904GMMA25MMA_64x16x16_F32F16F16_SSILNSO_5MajorE0ELSQ_0ELNSO_7ScaleInE1ELSR_1EEEEEENS4_6LayoutINS5_IJNSA_ILi2EEESB_SB_EEENS5_IJSB_NSA_ILi0EEESX_EEEEENS5_IJNS4_10UnderscoreES10_S10_EEEEENS4_13SM90_TMA_LOADENS4_14ComposedLayoutINS4_7SwizzleILi2ELi4ELi3EEENS4_18smem_ptr_flag_bitsILi16EEENSU_INS5_IJNSA_ILi8EEESH_EEENS5_IJSH_SB_EEEEEEEvNS4_8identityES13_S1D_vS1E_EENS_8epilogue10collective6detail29Sm90TmaWarpSpecializedAdapterINS1H_15DefaultEpilogueISJ_SK_SK_NS1G_6thread17LinearCombinationISJ_Li1EffLNS1L_9ScaleType4KindE0ELNS_15FloatRoundStyleE2ESJ_EENS1_15EpilogueDefaultEEEEEvvEEEEvNT_6ParamsE,@"STO_CUDA_ENTRY STV_DEFAULT"
_ZN7cutlass13device_kernelINS_4gemm6kernel13GemmUniversalIN4cute5tupleIJiiiiEEENS1_10collective13CollectiveMmaINS1_34MainloopSm90TmaGmmaWarpSpecializedILi8ENS5_IJNS4_1CILi1EEESB_SB_EEENS1_35KernelTmaWarpSpecializedCooperativeEEENS5_IJNSA_ILi256EEENSA_ILi176EEENSA_ILi32EEEEEENS_6half_tENS5_IJlSB_lEEESJ_SK_NS4_8TiledMMAINS4_8MMA_AtomIJNS4_4SM904GMMA25MMA_64x16x16_F32F16F16_SSILNSO_5MajorE0ELSQ_0ELNSO_7ScaleInE1ELSR_1EEEEEENS4_6LayoutINS5_IJNSA_ILi2EEESB_SB_EEENS5_IJSB_NSA_ILi0EEESX_EEEEENS5_IJNS4_10UnderscoreES10_S10_EEEEENS4_13SM90_TMA_LOADENS4_14ComposedLayoutINS4_7SwizzleILi2ELi4ELi3EEENS4_18smem_ptr_flag_bitsILi16EEENSU_INS5_IJNSA_ILi8EEESH_EEENS5_IJSH_SB_EEEEEEEvNS4_8identityES13_S1D_vS1E_EENS_8epilogue10collective6detail29Sm90TmaWarpSpecializedAdapterINS1H_15DefaultEpilogueISJ_SK_SK_NS1G_6thread17LinearCombinationISJ_Li1EffLNS1L_9ScaleType4KindE0ELNS_15FloatRoundStyleE2ESJ_EENS1_15EpilogueDefaultEEEEEvvEEEEvNT_6ParamsE:
[----:B------:R-:W0:Y:S01]  /*0000*/  LDC R1, c[0x0][0x28] ;  /* 0x00000a00ff017b82 */ /* 0x000e220000000800 */
[----:B------:R-:W1:Y:S01]  /*0010*/  S2R R3, SR_TID.X ;  /* 0x0000000000037919 */ /* 0x000e620000002100 */
[----:B------:R-:W-:Y:S01]  /*0020*/  ELECT P0, URZ, PT ;  /* 0x00000000003f782f */ /* 0x000fe20003800000 */
[----:B------:R-:W-:Y:S01]  /*0030*/  BSSY B0, `(.L_x_0) ;  /* 0x000000f000007945 */ /* 0x000fe20003800000 */
[--C-:B-1----:R-:W-:Y:S02]  /*0040*/  SHF.R.U32.HI R0, RZ, 0x5, R3.reuse ;  /* 0x00000005ff007819 */ /* 0x102fe40000011603 */
[----:B------:R-:W-:-:S03]  /*0050*/  SHF.R.U32.HI R3, RZ, 0x7, R3 ;  /* 0x00000007ff037819 */ /* 0x000fc60000011603 */
[----:B------:R-:W1:Y:S04]  /*0060*/  SHFL.IDX PT, R2, R0, RZ, 0x1f ;  /* 0x00001fff00027589 */ /* 0x000e6800000e0000 */
[----:B------:R2:W3:Y:S01]  /*0070*/  SHFL.IDX PT, R8, R3, RZ, 0x1f ;  /* 0x00001fff03087589 */ /* 0x0004e200000e0000 */
[----:B-1----:R-:W-:-:S13]  /*0080*/  ISETP.NE.OR P0, PT, R2, RZ, !P0 ;  /* 0x000000ff0200720c */ /* 0x002fda0004705670 */
[----:B0-23--:R-:W-:Y:S05]  /*0090*/  @P0 BRA `(.L_x_1) ;  /* 0x0000000000200947 */ /* 0x00dfea0003800000 */
[----:B------:R-:W-:Y:S02]  /*00a0*/  ULDC.64 UR4, c[0x0][0x198] ;  /* 0x0000660000047ab9 */ /* 0x000fe40000000a00 */
[----:B------:R-:W-:Y:S02]  /*00b0*/  UIADD3 UR6, UP0, UR4, 0xf0, URZ ;  /* 0x000000f004067890 */ /* 0x000fe4000ff1e03f */
[----:B------:R-:W-:Y:S02]  /*00c0*/  UIADD3 UR4, UP1, UR4, 0x1f0, URZ ;  /* 0x000001f004047890 */ /* 0x000fe4000ff3e03f */
[----:B------:R-:W-:Y:S02]  /*00d0*/  UIADD3.X UR7, URZ, UR5, URZ, UP0, !UPT ;  /* 0x000000053f077290 */ /* 0x000fe400087fe43f */
[----:B------:R-:W-:-:S07]  /*00e0*/  UIADD3.X UR5, URZ, UR5, URZ, UP1, !UPT ;  /* 0x000000053f057290 */ /* 0x000fce0008ffe43f */
[----:B------:R0:W-:Y:S02]  /*00f0*/  UTMACCTL.PF [UR6] ;  /* 0x00000000060079b9 */ /* 0x0001e40008040000 */
[----:B------:R0:W-:Y:S02]  /*0100*/  UTMACCTL.PF [UR4] ;  /* 0x00000000040079b9 */ /* 0x0001e40008040000 */
[----:B0-----:R-:W-:Y:S01]  /*0110*/  NOP ;  /* 0x0000000000007918 */ /* 0x001fe20000000000 */
.L_x_1:
[----:B------:R-:W-:Y:S05]  /*0120*/  BSYNC B0 ;  /* 0x0000000000007941 */ /* 0x000fea0003800000 */
.L_x_0:
[----:B------:R-:W0:Y:S02]  /*0130*/  SHFL.IDX PT, R3, R0, RZ, 0x1f ;  /* 0x00001fff00037589 */ /* 0x000e2400000e0000 */
[----:B0-----:R-:W-:-:S13]  /*0140*/  ISETP.NE.AND P0, PT, R3, RZ, PT ;  /* 0x000000ff0300720c */ /* 0x001fda0003f05270 */
[----:B------:R-:W-:Y:S05]  /*0150*/  @P0 BRA `(.L_x_2) ;  /* 0x0000000000840947 */ /* 0x000fea0003800000 */
[----:B------:R-:W-:Y:S01]  /*0160*/  ELECT P0, URZ, PT ;  /* 0x00000000003f782f */ /* 0x000fe20003800000 */
[----:B------:R-:W-:-:S12]  /*0170*/  BSSY B0, `(.L_x_2) ;  /* 0x000001f000007945 */ /* 0x000fd80003800000 */
[----:B------:R-:W-:Y:S05]  /*0180*/  @!P0 BRA `(.L_x_3) ;  /* 0x0000000000748947 */ /* 0x000fea0003800000 */
[----:B------:R-:W0:Y:S01]  /*0190*/  S2UR UR8, SR_CgaCtaId ;  /* 0x00000000000879c3 */ /* 0x000e220000008800 */
[----:B------:R-:W-:Y:S01]  /*01a0*/  UMOV UR4, 0x400 ;  /* 0x0000040000047882 */ /* 0x000fe20000000000 */
[----:B------:R-:W-:Y:S01]  /*01b0*/  UMOV UR5, 0x1 ;  /* 0x0000000100057882 */ /* 0x000fe20000000000 */
[----:B------:R-:W-:Y:S02]  /*01c0*/  UMOV UR6, 0x100 ;  /* 0x0000010000067882 */ /* 0x000fe40000000000 */
[----:B------:R-:W-:-:S04]  /*01d0*/  UIADD3 UR6, -UR6, 0x100000, URZ ;  /* 0x0010000006067890 */ /* 0x000fc8000fffe13f */
[----:B------:R-:W-:Y:S02]  /*01e0*/  USHF.L.U32 UR7, UR6, 0xb, URZ ;  /* 0x0000000b06077899 */ /* 0x000fe4000800063f */
[----:B------:R-:W-:Y:S02]  /*01f0*/  USHF.L.U32 UR6, UR6, 0x1, URZ ;  /* 0x0000000106067899 */ /* 0x000fe4000800063f */
[----:B0-----:R-:W-:Y:S02]  /*0200*/  ULEA UR8, UR8, UR4, 0x18 ;  /* 0x0000000408087291 */ /* 0x001fe4000f8ec03f */
[----:B------:R-:W-:-:S04]  /*0210*/  UIADD3 UR4, -UR5, 0x100000, URZ ;  /* 0x0010000005047890 */ /* 0x000fc8000fffe13f */
[----:B------:R-:W-:Y:S02]  /*0220*/  USHF.L.U32 UR5, UR4, 0xb, URZ ;  /* 0x0000000b04057899 */ /* 0x000fe4000800063f */
[----:B------:R-:W-:Y:S01]  /*0230*/  USHF.L.U32 UR4, UR4, 0x1, URZ ;  /* 0x0000000104047899 */ /* 0x000fe2000800063f */
[----:B------:R-:W0:Y:S11]  /*0240*/  FENCE.VIEW.ASYNC.S ;  /* 0x00000000000073c6 */ /* 0x000e360000000000 */
[----:B0-----:R0:W1:Y:S01]  /*0250*/  SYNCS.EXCH.64 URZ, [UR8], UR4 ;  /* 0x00000004083f75b2 */ /* 0x0010620008000100 */
[----:B------:R0:W2:Y:S01]  /*0260*/  SYNCS.EXCH.64 URZ, [UR8+0x40], UR6 ;  /* 0x00004006083f75b2 */ /* 0x0000a20008000100 */
[----:B------:R0:W3:Y:S01]  /*0270*/  SYNCS.EXCH.64 URZ, [UR8+0x8], UR4 ;  /* 0x00000804083f75b2 */ /* 0x0000e20008000100 */
[----:B------:R0:W4:Y:S01]  /*0280*/  SYNCS.EXCH.64 URZ, [UR8+0x48], UR6 ;  /* 0x00004806083f75b2 */ /* 0x0001220008000100 */
[----:B------:R0:W0:Y:S01]  /*0290*/  SYNCS.EXCH.64 URZ, [UR8+0x10], UR4 ;  /* 0x00001004083f75b2 */ /* 0x0000220008000100 */
        /* <DEDUP_REMOVED lines=11> */
[----:B------:R-:W-:Y:S01]  /*0350*/  NOP ;  /* 0x0000000000007918 */ /* 0x000fe20000000000 */
.L_x_3:
[----:B0-----:R-:W-:Y:S05]  /*0360*/  BSYNC B0 ;  /* 0x0000000000007941 */ /* 0x001fea0003800000 */
.L_x_2:
[----:B------:R-:W0:Y:S01]  /*0370*/  SHFL.IDX PT, R0, R0, RZ, 0x1f ;  /* 0x00001fff00007589 */ /* 0x000e2200000e0000 */
[----:B------:R-:W-:Y:S01]  /*0380*/  ELECT P0, URZ, PT ;  /* 0x00000000003f782f */ /* 0x000fe20003800000 */
[----:B------:R-:W5:Y:S01]  /*0390*/  LDC R4, c[0x0][0x65c] ;  /* 0x00019700ff047b82 */ /* 0x000f620000000800 */
[----:B------:R-:W-:Y:S01]  /*03a0*/  SHF.R.S32.HI R5, RZ, 0x1f, R2 ;  /* 0x0000001fff057819 */ /* 0x000fe20000011402 */
[----:B------:R-:W1:Y:S01]  /*03b0*/  S2R R3, SR_CTAID.Y ;  /* 0x0000000000037919 */ /* 0x000e620000002600 */
[----:B------:R-:W-:Y:S01]  /*03c0*/  UMOV UR4, 0x20 ;  /* 0x0000002000047882 */ /* 0x000fe20000000000 */
[----:B------:R-:W-:Y:S01]  /*03d0*/  ISETP.NE.AND P2, PT, R8, RZ, PT ;  /* 0x000000ff0800720c */ /* 0x000fe20003f45270 */
[----:B------:R-:W-:Y:S01]  /*03e0*/  NOP ;  /* 0x0000000000007918 */ /* 0x000fe20000000000 */
[----:B------:R-:W-:Y:S01]  /*03f0*/  LEA.HI R5, R5, R2, RZ, 0x2 ;  /* 0x0000000205057211 */ /* 0x000fe200078f10ff */
[----:B------:R-:W-:-:S03]  /*0400*/  NOP ;  /* 0x0000000000007918 */ /* 0x000fc60000000000 */
[----:B------:R-:W-:Y:S02]  /*0410*/  LOP3.LUT R5, R5, 0xfffffffc, RZ, 0xc0, !PT ;  /* 0xfffffffc05057812 */ /* 0x000fe400078ec0ff */
[----:B0-----:R-:W-:-:S03]  /*0420*/  ISETP.NE.OR P0, PT, R0, RZ, !P0 ;  /* 0x000000ff0000720c */ /* 0x001fc60004705670 */
[----:B------:R-:W-:Y:S01]  /*0430*/  IMAD.IADD R0, R2, 0x1, -R5 ;  /* 0x0000000102007824 */ /* 0x000fe200078e0a05 */
[----:B-----5:R-:W-:Y:S01]  /*0440*/  ISETP.NE.AND P3, PT, R4, 0x1, PT ;  /* 0x000000010400780c */ /* 0x020fe20003f65270 */
[----:B------:R-:W-:Y:S01]  /*0450*/  IMAD.MOV.U32 R5, RZ, RZ, RZ ;  /* 0x000000ffff057224 */ /* 0x000fe200078e00ff */
[----:B------:R-:W0:Y:S07]  /*0460*/  S2R R4, SR_CTAID.X ;  /* 0x0000000000047919 */ /* 0x000e2e0000002500 */
[----:B------:R-:W-:Y:S01]  /*0470*/  VOTEU.ALL UP0, P0 ;  /* 0x00000000003f7886 */ /* 0x000fe20000000000 */
[----:B------:R-:W-:-:S03]  /*0480*/  VOTEU.ALL UP1, P0 ;  /* 0x00000000003f7886 */ /* 0x000fc60000020000 */
[----:B------:R-:W0:Y:S01]  /*0490*/  @P3 LDC R19, c[0x0][0x10] ;  /* 0x00000400ff133b82 */ /* 0x000e220000000800 */
[----:B-1----:R-:W-:Y:S01]  /*04a0*/  @P3 IMAD.MOV.U32 R6, RZ, RZ, R3 ;  /* 0x000000ffff063224 */ /* 0x002fe200078e0003 */
[----:B------:R-:W-:Y:S01]  /*04b0*/  @!UP0 UMOV UR6, 0x400 ;  /* 0x0000040000068882 */ /* 0x000fe20000000000 */
[----:B------:R-:W-:-:S04]  /*04c0*/  @!UP0 UIADD3 UR4, -UR4, 0x100000, URZ ;  /* 0x0010000004048890 */ /* 0x000fc8000fffe13f */
[----:B------:R-:W-:Y:S02]  /*04d0*/  @!UP0 USHF.L.U32 UR5, UR4, 0xb, URZ ;  /* 0x0000000b04058899 */ /* 0x000fe4000800063f */
[----:B------:R-:W-:Y:S01]  /*04e0*/  @!UP0 USHF.L.U32 UR4, UR4, 0x1, URZ ;  /* 0x0000000104048899 */ /* 0x000fe2000800063f */
[----:B------:R-:W-:Y:S02]  /*04f0*/  @P3 IMAD.MOV.U32 R7, RZ, RZ, RZ ;  /* 0x000000ffff073224 */ /* 0x000fe400078e00ff */
[----:B------:R-:W-:Y:S01]  /*0500*/  @P3 IMAD.MOV.U32 R17, RZ, RZ, RZ ;  /* 0x000000ffff113224 */ /* 0x000fe200078e00ff */
[----:B------:R-:W1:Y:S08]  /*0510*/  @!UP0 S2UR UR7, SR_CgaCtaId ;  /* 0x00000000000789c3 */ /* 0x000e700000008800 */
[----:B------:R-:W5:Y:S01]  /*0520*/  @!P3 LDC R9, c[0x0][0xc] ;  /* 0x00000300ff09bb82 */ /* 0x000f620000000800 */
[----:B0-----:R-:W-:-:S04]  /*0530*/  @P3 IMAD.WIDE.U32 R18, R4, R19, R6 ;  /* 0x0000001304123225 */ /* 0x001fc800078e0006 */
[----:B------:R-:W-:Y:S01]  /*0540*/  @P3 IMAD.IADD R17, R19, 0x1, R17 ;  /* 0x0000000113113824 */ /* 0x000fe200078e0211 */
[----:B-1----:R-:W-:Y:S01]  /*0550*/  @!UP0 ULEA UR6, UR7, UR6, 0x18 ;  /* 0x0000000607068291 */ /* 0x002fe2000f8ec03f */
[----:B------:R-:W-:Y:S01]  /*0560*/  VOTEU.ALL UP0, P0 ;  /* 0x00000000003f7886 */ /* 0x000fe20000000000 */
[----:B------:R-:W-:-:S04]  /*0570*/  ISETP.NE.AND P0, PT, R0, 0x3, PT ;  /* 0x000000030000780c */ /* 0x000fc80003f05270 */
[----:B------:R-:W-:Y:S01]  /*0580*/  ISETP.EQ.OR P0, PT, R0, RZ, !P0 ;  /* 0x000000ff0000720c */ /* 0x000fe20004702670 */
[----:B-----5:R-:W-:-:S03]  /*0590*/  @!P3 IMAD.WIDE.U32 R6, R9, R3, R4 ;  /* 0x000000030906b225 */ /* 0x020fc600078e0004 */
[C---:B------:R-:W-:Y:S01]  /*05a0*/  ISETP.EQ.AND P0, PT, R8.reuse, RZ, P0 ;  /* 0x000000ff0800720c */ /* 0x040fe20000702270 */
[----:B------:R-:W-:Y:S01]  /*05b0*/  VIADD R8, R8, 0xffffffff ;  /* 0xffffffff08087836 */ /* 0x000fe20000000000 */
[----:B------:R-:W0:Y:S02]  /*05c0*/  FENCE.VIEW.ASYNC.S ;  /* 0x00000000000073c6 */ /* 0x000e240000000000 */
[----:B0-----:R0:W2:Y:S01]  /*05d0*/  @!UP0 SYNCS.EXCH.64 URZ, [UR6+0x90], UR4 ;  /* 0x00009004063f85b2 */ /* 0x0010a20008000100 */
[----:B------:R-:W-:Y:S01]  /*05e0*/  @!P3 IMAD.MOV.U32 R18, RZ, RZ, R6 ;  /* 0x000000ffff12b224 */ /* 0x000fe200078e0006 */
[----:B------:R-:W-:Y:S01]  /*05f0*/  SEL R2, RZ, 0x1, !P0 ;  /* 0x00000001ff027807 */ /* 0x000fe20004000000 */
[----:B------:R-:W-:Y:S01]  /*0600*/  @!P3 IMAD.MOV.U32 R17, RZ, RZ, R7 ;  /* 0x000000ffff11b224 */ /* 0x000fe200078e0007 */
[----:B------:R-:W-:-:S04]  /*0610*/  ISETP.GE.U32.AND P1, PT, R8, 0x2, PT ;  /* 0x000000020800780c */ /* 0x000fc80003f26070 */
[----:B------:R-:W-:Y:S01]  /*0620*/  SEL R2, R2, 0x2, P1 ;  /* 0x0000000202027807 */ /* 0x000fe20000800000 */
[----:B------:R0:W2:Y:S01]  /*0630*/  @!UP1 SYNCS.EXCH.64 URZ, [UR6+0x98], UR4 ;  /* 0x00009804063f95b2 */ /* 0x0000a20008000100 */
[----:B------:R-:W-:Y:S01]  /*0640*/  NOP ;  /* 0x0000000000007918 */ /* 0x000fe20000000000 */
[----:B--234-:R-:W-:Y:S06]  /*0650*/  BAR.SYNC.DEFER_BLOCKING 0x0 ;  /* 0x0000000000007b1d */ /* 0x01cfec0000010000 */
[----:B------:R-:W-:Y:S05]  /*0660*/  @!P2 BRA `(.L_x_4) ;  /* 0x000000e0008ca947 */ /* 0x000fea0003800000 */
[----:B------:R-:W-:-:S13]  /*0670*/  ISETP.GT.U32.AND P0, PT, R8, 0x1, PT ;  /* 0x000000010800780c */ /* 0x000fda0003f04070 */
[----:B0-----:R-:W-:Y:S05]  /*0680*/  @P0 EXIT ;  /* 0x000000000000094d */ /* 0x001fea0003800000 */
[----:B------:R-:W-:Y:S01]  /*0690*/  ULDC.64 UR4, c[0x0][0x650] ;  /* 0x0001940000047ab9 */ /* 0x000fe20000000a00 */
[----:B------:R-:W-:Y:S01]  /*06a0*/  PRMT R0, RZ, 0x7610, R0 ;  /* 0x00007610ff007816 */ /* 0x000fe20000000000 */
[----:B------:R-:W-:Y:S01]  /*06b0*/  IMAD.MOV.U32 R22, RZ, RZ, -0x1 ;  /* 0xffffffffff167424 */ /* 0x000fe200078e00ff */
[----:B------:R-:W-:Y:S01]  /*06c0*/  ISETP.GE.U32.AND P0, PT, R18, UR4, PT ;  /* 0x0000000412007c0c */ /* 0x000fe2000bf06070 */
[----:B------:R-:W-:Y:S02]  /*06d0*/  IMAD.MOV.U32 R19, RZ, RZ, -0x1 ;  /* 0xffffffffff137424 */ /* 0x000fe400078e00ff */
[----:B------:R-:W-:Y:S01]  /*06e0*/  IMAD.MOV.U32 R16, RZ, RZ, -0x1 ;  /* 0xffffffffff107424 */ /* 0x000fe200078e00ff */
[----:B------:R-:W-:-:S13]  /*06f0*/  ISETP.GE.U32.AND.EX P0, PT, R17, UR5, PT, P0 ;  /* 0x0000000511007c0c */ /* 0x000fda000bf06100 */
[----:B------:R-:W-:Y:S05]  /*0700*/  @P0 BRA `(.L_x_5) ;  /* 0x00000004005c0947 */ /* 0x000fea0003800000 */
[----:B------:R-:W0:Y:S01]  /*0710*/  LDC.64 R14, c[0x0][0x628] ;  /* 0x00018a00ff0e7b82 */ /* 0x000e220000000a00 */
[----:B------:R-:W-:Y:S02]  /*0720*/  IMAD.MOV.U32 R6, RZ, RZ, R18 ;  /* 0x000000ffff067224 */ /* 0x000fe400078e0012 */
[----:B------:R-:W-:-:S05]  /*0730*/  IMAD.MOV.U32 R7, RZ, RZ, R17 ;  /* 0x000000ffff077224 */ /* 0x000fca00078e0011 */
[----:B------:R-:W1:Y:S08]  /*0740*/  LDC R0, c[0x0][0x630] ;  /* 0x00018c00ff007b82 */ /* 0x000e700000000800 */
[----:B------:R-:W2:Y:S01]  /*0750*/  LDC.64 R20, c[0x0][0x620] ;  /* 0x00018800ff147b82 */ /* 0x000ea20000000a00 */
[----:B0-----:R-:W-:-:S04]  /*0760*/  ISETP.NE.U32.AND P0, PT, R14, RZ, PT ;  /* 0x000000ff0e00720c */ /* 0x001fc80003f05070 */
[----:B------:R-:W-:-:S13]  /*0770*/  ISETP.NE.AND.EX P0, PT, R15, RZ, PT, P0 ;  /* 0x000000ff0f00720c */ /* 0x000fda0003f05300 */
[----:B-12---:R-:W-:Y:S05]  /*0780*/  @!P0 BRA `(.L_x_6) ;  /* 0x0000000000288947 */ /* 0x006fea0003800000 */
[----:B------:R-:W0:Y:S02]  /*0790*/  LDC R11, c[0x0][0x634] ;  /* 0x00018d00ff0b7b82 */ /* 0x000e240000000800 */
[----:B0-----:R-:W-:-:S05]  /*07a0*/  IADD3 R11, P0, R18, R11, RZ ;  /* 0x0000000b120b7210 */ /* 0x001fca0007f1e0ff */
[----:B------:R-:W-:-:S04]  /*07b0*/  IMAD.X R13, RZ, RZ, R17, P0 ;  /* 0x000000ffff0d7224 */ /* 0x000fc800000e0611 */
[----:B------:R-:W-:-:S04]  /*07c0*/  IMAD.WIDE.U32 R6, R13, R14, RZ ;  /* 0x0000000e0d067225 */ /* 0x000fc800078e00ff */
[----:B------:R-:W-:-:S04]  /*07d0*/  IMAD.WIDE.U32 R8, P0, R11, R15, R6 ;  /* 0x0000000f0b087225 */ /* 0x000fc80007800006 */
[----:B------:R-:W-:-:S04]  /*07e0*/  IMAD.WIDE.U32 R6, R11, R14, RZ ;  /* 0x0000000e0b067225 */ /* 0x000fc800078e00ff */
[----:B------:R-:W-:Y:S01]  /*07f0*/  IMAD.X R11, RZ, RZ, RZ, P0 ;  /* 0x000000ffff0b7224 */ /* 0x000fe200000e06ff */
[----:B------:R-:W-:Y:S01]  /*0800*/  IADD3 RZ, P0, R7, R8, RZ ;  /* 0x0000000807ff7210 */ /* 0x000fe20007f1e0ff */
[----:B------:R-:W-:-:S04]  /*0810*/  IMAD.MOV.U32 R10, RZ, RZ, R9 ;  /* 0x000000ffff0a7224 */ /* 0x000fc800078e0009 */
[----:B------:R-:W-:-:S08]  /*0820*/  IMAD.WIDE.U32.X R6, R13, R15, R10, P0 ;  /* 0x0000000f0d067225 */ /* 0x000fd000000e040a */
.L_x_6:
[-CC-:B------:R-:W-:Y:S01]  /*0830*/  SHF.R.U64 R23, R6, R0.reuse, R7.reuse ;  /* 0x0000000006177219 */ /* 0x180fe20000001207 */
[----:B------:R-:W0:Y:S01]  /*0840*/  LDC R10, c[0x0][0x618] ;  /* 0x00018600ff0a7b82 */ /* 0x000e220000000800 */
[----:B------:R-:W-:Y:S01]  /*0850*/  SHF.R.U32.HI R5, RZ, R0, R7 ;  /* 0x00000000ff057219 */ /* 0x000fe20000011607 */
[----:B------:R-:W-:Y:S01]  /*0860*/  ULDC UR4, c[0x0][0x150] ;  /* 0x0000540000047ab9 */ /* 0x000fe20000000800 */
[----:B------:R-:W-:Y:S01]  /*0870*/  IADD3 R9, P0, RZ, -R23, RZ ;  /* 0x80000017ff097210 */ /* 0x000fe20007f1e0ff */
[----:B------:R-:W-:Y:S01]  /*0880*/  IMAD.MOV.U32 R16, RZ, RZ, R18 ;  /* 0x000000ffff107224 */ /* 0x000fe200078e0012 */
[----:B------:R-:W-:-:S03]  /*0890*/  I2FP.F32.U32 R0, R4 ;  /* 0x0000000400007245 */ /* 0x000fc60000201000 */
[----:B------:R-:W1:Y:S01]  /*08a0*/  LDC.64 R24, c[0x0][0x640] ;  /* 0x00019000ff187b82 */ /* 0x000e620000000a00 */
[----:B------:R-:W-:Y:S02]  /*08b0*/  IMAD.X R11, RZ, RZ, ~R5, P0 ;  /* 0x000000ffff0b7224 */ /* 0x000fe400000e0e05 */
[----:B------:R-:W-:Y:S01]  /*08c0*/  FMUL R0, R0, UR4 ;  /* 0x0000000400007c20 */ /* 0x000fe20008400000 */
[----:B------:R-:W-:Y:S01]  /*08d0*/  IMAD.WIDE.U32 R6, R9, R20, R16 ;  /* 0x0000001409067225 */ /* 0x000fe200078e0010 */
[----:B------:R-:W-:-:S03]  /*08e0*/  ULDC UR4, c[0x0][0x154] ;  /* 0x0000550000047ab9 */ /* 0x000fc60000000800 */
[----:B------:R-:W-:Y:S01]  /*08f0*/  IMAD R8, R11, R20, RZ ;  /* 0x000000140b087224 */ /* 0x000fe200078e02ff */
[----:B------:R-:W2:Y:S01]  /*0900*/  LDC R5, c[0x0][0x144] ;  /* 0x00005100ff057b82 */ /* 0x000ea20000000800 */
[----:B------:R-:W3:Y:S02]  /*0910*/  F2I.U32.TRUNC.NTZ R0, R0 ;  /* 0x0000000000007305 */ /* 0x000ee4000020f000 */
[----:B------:R-:W-:-:S04]  /*0920*/  IMAD R9, R9, R21, R8 ;  /* 0x0000001509097224 */ /* 0x000fc800078e0208 */
[----:B------:R-:W-:Y:S01]  /*0930*/  IMAD.IADD R7, R7, 0x1, R9 ;  /* 0x0000000107077824 */ /* 0x000fe200078e0209 */
[----:B------:R-:W4:Y:S01]  /*0940*/  LDC R12, c[0x0][0x608] ;  /* 0x00018200ff0c7b82 */ /* 0x000f220000000800 */
[----:B------:R-:W-:-:S03]  /*0950*/  IMAD.MOV.U32 R9, RZ, RZ, -0x1 ;  /* 0xffffffffff097424 */ /* 0x000fc600078e00ff */
[-CC-:B0-----:R-:W-:Y:S02]  /*0960*/  SHF.R.U64 R16, R6, R10.reuse, R7.reuse ;  /* 0x0000000a06107219 */ /* 0x181fe40000001207 */
[----:B------:R-:W-:Y:S02]  /*0970*/  I2FP.F32.U32 R6, R3 ;  /* 0x0000000300067245 */ /* 0x000fe40000201000 */
[----:B------:R-:W0:Y:S01]  /*0980*/  LDC R22, c[0x0][0x658] ;  /* 0x00019600ff167b82 */ /* 0x000e220000000800 */
[----:B-1----:R-:W-:Y:S01]  /*0990*/  ISETP.NE.U32.AND P0, PT, R24, RZ, PT ;  /* 0x000000ff1800720c */ /* 0x002fe20003f05070 */
[----:B---3--:R-:W-:Y:S01]  /*09a0*/  IMAD.MOV R8, RZ, RZ, -R0 ;  /* 0x000000ffff087224 */ /* 0x008fe200078e0a00 */
[----:B------:R-:W-:Y:S01]  /*09b0*/  SHF.R.U32.HI R7, RZ, R10, R7 ;  /* 0x0000000aff077219 */ /* 0x000fe20000011607 */
[----:B------:R-:W-:Y:S01]  /*09c0*/  FMUL R6, R6, UR4 ;  /* 0x0000000406067c20 */ /* 0x000fe20008400000 */
[----:B------:R-:W-:-:S03]  /*09d0*/  ISETP.NE.AND.EX P0, PT, R25, RZ, PT, P0 ;  /* 0x000000ff1900720c */ /* 0x000fc60003f05300 */
[----:B------:R-:W1:Y:S01]  /*09e0*/  LDC R14, c[0x0][0x148] ;  /* 0x00005200ff0e7b82 */ /* 0x000e620000000800 */
[----:B--2---:R-:W-:-:S07]  /*09f0*/  IMAD R0, R5, R8, R4 ;  /* 0x0000000805007224 */ /* 0x004fce00078e0204 */
[----:B------:R-:W2:Y:S01]  /*0a00*/  LDC R20, c[0x0][0x600] ;  /* 0x00018000ff147b82 */ /* 0x000ea20000000800 */
[-CC-:B----4-:R-:W-:Y:S02]  /*0a10*/  SHF.R.U64 R26, R16, R12.reuse, R7.reuse ;  /* 0x0000000c101a7219 */ /* 0x190fe40000001207 */
[----:B------:R-:W-:Y:S01]  /*0a20*/  SHF.R.U32.HI R5, RZ, R12, R7 ;  /* 0x0000000cff057219 */ /* 0x000fe20000011607 */
[----:B------:R-:W-:Y:S01]  /*0a30*/  IMAD.MOV.U32 R7, RZ, RZ, 0x1 ;  /* 0x00000001ff077424 */ /* 0x000fe200078e00ff */
[----:B------:R3:W4:Y:S03]  /*0a40*/  F2I.U32.TRUNC.NTZ R12, R6 ;  /* 0x00000006000c7305 */ /* 0x000726000020f000 */
[----:B------:R-:W1:Y:S01]  /*0a50*/  LDC R15, c[0x0][0x648] ;  /* 0x00019200ff0f7b82 */ /* 0x000e620000000800 */
[-C--:B0-----:R-:W-:Y:S02]  /*0a60*/  SHF.L.U32 R4, R9, R22.reuse, RZ ;  /* 0x0000001609047219 */ /* 0x081fe400000006ff */
[----:B------:R-:W-:-:S02]  /*0a70*/  SHF.R.U64 R28, R26, R22, R5 ;  /* 0x000000161a1c7219 */ /* 0x000fc40000001205 */
[----:B------:R-:W-:Y:S02]  /*0a80*/  LOP3.LUT R11, RZ, R4, RZ, 0x33, !PT ;  /* 0x00000004ff0b7212 */ /* 0x000fe400078e33ff */
[-C--:B------:R-:W-:Y:S01]  /*0a90*/  SHF.R.U32.HI R5, RZ, R22.reuse, R5 ;  /* 0x00000016ff057219 */ /* 0x080fe20000011605 */
[----:B------:R-:W0:Y:S01]  /*0aa0*/  LDC R19, c[0x0][0x638] ;  /* 0x00018e00ff137b82 */ /* 0x000e220000000800 */
[----:B------:R-:W-:Y:S01]  /*0ab0*/  SHF.L.U32 R10, R7, R22, RZ ;  /* 0x00000016070a7219 */ /* 0x000fe200000006ff */
[----:B------:R-:W-:-:S06]  /*0ac0*/  IMAD.MOV.U32 R4, RZ, RZ, R28 ;  /* 0x000000ffff047224 */ /* 0x000fcc00078e001c */
[----:B------:R-:W0:Y:S01]  /*0ad0*/  LDC R21, c[0x0][0x610] ;  /* 0x00018400ff157b82 */ /* 0x000e220000000800 */
[----:B---34-:R-:W-:Y:S05]  /*0ae0*/  @!P0 BRA `(.L_x_7) ;  /* 0x0000000000288947 */ /* 0x018fea0003800000 */
[----:B------:R-:W3:Y:S02]  /*0af0*/  LDC R9, c[0x0][0x64c] ;  /* 0x00019300ff097b82 */ /* 0x000ee40000000800 */
[----:B---3--:R-:W-:-:S05]  /*0b00*/  IADD3 R9, P0, R28, R9, RZ ;  /* 0x000000091c097210 */ /* 0x008fca0007f1e0ff */
        /* <DEDUP_REMOVED lines=8> */
.L_x_7:
[----:B-1----:R-:W-:Y:S01]  /*0b90*/  SHF.R.U64 R4, R4, R15, R5 ;  /* 0x0000000f04047219 */ /* 0x002fe20000001205 */
[----:B--2---:R-:W-:Y:S01]  /*0ba0*/  VIADD R5, R20, 0xffffffff ;  /* 0xffffffff14057836 */ /* 0x004fe20000000000 */
[----:B------:R-:W-:Y:S01]  /*0bb0*/  LOP3.LUT R11, R26, R11, RZ, 0xc0, !PT ;  /* 0x0000000b1a0b7212 */ /* 0x000fe200078ec0ff */
[----:B------:R-:W-:Y:S02]  /*0bc0*/  IMAD.MOV R12, RZ, RZ, -R12 ;  /* 0x000000ffff0c7224 */ /* 0x000fe400078e0a0c */
[----:B------:R-:W-:Y:S01]  /*0bd0*/  IMAD.MOV R6, RZ, RZ, -R4 ;  /* 0x000000ffff067224 */ /* 0x000fe200078e0a04 */
[----:B------:R-:W-:Y:S01]  /*0be0*/  LOP3.LUT R5, R16, R5, RZ, 0xc0, !PT ;  /* 0x0000000510057212 */ /* 0x000fe200078ec0ff */
[----:B------:R-:W-:Y:S02]  /*0bf0*/  @P3 IMAD R0, R14, R12, R3 ;  /* 0x0000000c0e003224 */ /* 0x000fe400078e0203 */
[----:B------:R-:W-:Y:S02]  /*0c00*/  IMAD R11, R10, R4, R11 ;  /* 0x000000040a0b7224 */ /* 0x000fe400078e020b */
[----:B0-----:R-:W-:-:S02]  /*0c10*/  IMAD R3, R6, R19, R28 ;  /* 0x0000001306037224 */ /* 0x001fc400078e021c */
[----:B------:R-:W-:Y:S02]  /*0c20*/  IMAD R22, R11, R21, R0 ;  /* 0x000000150b167224 */ /* 0x000fe400078e0200 */
[----:B------:R-:W-:Y:S02]  /*0c30*/  IMAD R3, R3, R20, R5 ;  /* 0x0000001403037224 */ /* 0x000fe400078e0205 */
[----:B------:R-:W-:Y:S02]  /*0c40*/  IMAD.MOV.U32 R0, RZ, RZ, 0x1 ;  /* 0x00000001ff007424 */ /* 0x000fe400078e00ff */
[----:B------:R-:W-:Y:S01]  /*0c50*/  IMAD.MOV.U32 R16, RZ, RZ, R23 ;  /* 0x000000ffff107224 */ /* 0x000fe200078e0017 */
[----:B------:R-:W-:Y:S02]  /*0c60*/  SEL R19, R3, R22, !P3 ;  /* 0x0000001603137207 */ /* 0x000fe40005800000 */
[----:B------:R-:W-:-:S07]  /*0c70*/  SEL R22, R22, R3, !P3 ;  /* 0x0000000316167207 */ /* 0x000fce0005800000 */
.L_x_5:
[----:B------:R-:W-:-:S08]  /*0c80*/  NOP ;  /* 0x0000000000007918 */ /* 0x000fd00000000000 */
[----:B------:R-:W0:Y:S02]  /*0c90*/  USETMAXREG.TRY_ALLOC.CTAPOOL UP0, 0xe8 ;  /* 0x000000e8000079c8 */ /* 0x000e240008000600 */
[----:B0-----:R-:W-:-:S13]  /*0ca0*/  PLOP3.LUT P0, PT, PT, PT, UP0, 0x80, 0x0 ;  /* 0x000000000000781c */ /* 0x001fda0003f0f008 */
[----:B------:R-:W-:Y:S05]  /*0cb0*/  @!P0 BRA `(.L_x_5) ;  /* 0xfffffffc00f08947 */ /* 0x000fea000383ffff */
[----:B------:R-:W-:Y:S01]  /*0cc0*/  ULDC.64 UR4, c[0x0][0x598] ;  /* 0x0001660000047ab9 */ /* 0x000fe20000000a00 */
[----:B------:R-:W-:Y:S01]  /*0cd0*/  ULDC.64 UR54, c[0x0][0x208] ;  /* 0x0000820000367ab9 */ /* 0x000fe20000000a00 */
[----:B------:R-:W-:-:S04]  /*0ce0*/  ISETP.NE.U32.AND P0, PT, RZ, UR4, PT ;  /* 0x00000004ff007c0c */ /* 0x000fc8000bf05070 */
[----:B------:R-:W-:-:S13]  /*0cf0*/  ISETP.NE.AND.EX P0, PT, RZ, UR5, PT, P0 ;  /* 0x00000005ff007c0c */ /* 0x000fda000bf05300 */
[----:B------:R-:W-:Y:S05]  /*0d00*/  @!P0 BRA `(.L_x_8) ;  /* 0x00000000001c8947 */ /* 0x000fea0003800000 */
[----:B------:R-:W0:Y:S02]  /*0d10*/  LDC.64 R4, c[0x0][0x598] ;  /* 0x00016600ff047b82 */ /* 0x000e240000000a00 */
[----:B0-----:R-:W2:Y:S02]  /*0d20*/  LDG.E.64 R4, desc[UR54][R4.64] ;  /* 0x0000003604047981 */ /* 0x001ea4000c1e1b00 */
[----:B--2---:R-:W-:-:S04]  /*0d30*/  ISETP.NE.U32.AND P0, PT, R4, RZ, PT ;  /* 0x000000ff0400720c */ /* 0x004fc80003f05070 */
[----:B------:R-:W-:-:S13]  /*0d40*/  ISETP.NE.AND.EX P0, PT, R5, RZ, PT, P0 ;  /* 0x000000ff0500720c */ /* 0x000fda0003f05300 */
[----:B------:R-:W-:Y:S05]  /*0d50*/  @!P0 BRA `(.L_x_8) ;  /* 0x0000000000088947 */ /* 0x000fea0003800000 */
[----:B------:R0:W5:Y:S01]  /*0d60*/  LD.E R200, desc[UR54][R4.64] ;  /* 0x0000003604c87980 */ /* 0x000162000c101900 */
[----:B------:R-:W-:Y:S05]  /*0d70*/  BRA `(.L_x_9) ;  /* 0x0000000000247947 */ /* 0x000fea0003800000 */
.L_x_8:
[----:B------:R-:W-:Y:S02]  /*0d80*/  ULDC.64 UR4, c[0x0][0x588] ;  /* 0x0001620000047ab9 */ /* 0x000fe40000000a00 */
[----:B------:R-:W-:-:S04]  /*0d90*/  ISETP.NE.U32.AND P0, PT, RZ, UR4, PT ;  /* 0x00000004ff007c0c */ /* 0x000fc8000bf05070 */
[----:B------:R-:W-:-:S13]  /*0da0*/  ISETP.NE.AND.EX P0, PT, RZ, UR5, PT, P0 ;  /* 0x00000005ff007c0c */ /* 0x000fda000bf05300 */
[----:B------:R-:W-:Y:S05]  /*0db0*/  @!P0 BRA `(.L_x_10) ;  /* 0x00000000000c8947 */ /* 0x000fea0003800000 */
[----:B------:R-:W0:Y:S02]  /*0dc0*/  LDC.64 R200, c[0x0][0x588] ;  /* 0x00016200ffc87b82 */ /* 0x000e240000000a00 */
[----:B0-----:R1:W5:Y:S01]  /*0dd0*/  LDG.E R200, desc[UR54][R200.64] ;  /* 0x00000036c8c87981 */ /* 0x001362000c1e1900 */
[----:B------:R-:W-:Y:S05]  /*0de0*/  BRA `(.L_x_9) ;  /* 0x0000000000087947 */ /* 0x000fea0003800000 */
.L_x_10:
[----:B------:R-:W-:Y:S02]  /*0df0*/  ULDC UR4, c[0x0][0x580] ;  /* 0x0001600000047ab9 */ /* 0x000fe40000000800 */
[----:B------:R-:W-:-:S07]  /*0e00*/  IMAD.U32 R200, RZ, RZ, UR4 ;  /* 0x00000004ffc87e24 */ /* 0x000fce000f8e00ff */
.L_x_9:
[----:B------:R-:W-:Y:S02]  /*0e10*/  ULDC.64 UR4, c[0x0][0x5a0] ;  /* 0x0001680000047ab9 */ /* 0x000fe40000000a00 */
[----:B------:R-:W-:-:S04]  /*0e20*/  ISETP.NE.U32.AND P0, PT, RZ, UR4, PT ;  /* 0x00000004ff007c0c */ /* 0x000fc8000bf05070 */
[----:B------:R-:W-:-:S13]  /*0e30*/  ISETP.NE.AND.EX P0, PT, RZ, UR5, PT, P0 ;  /* 0x00000005ff007c0c */ /* 0x000fda000bf05300 */
[----:B------:R-:W-:Y:S05]  /*0e40*/  @!P0 BRA `(.L_x_11) ;  /* 0x00000000001c8947 */ /* 0x000fea0003800000 */
[----:B0-----:R-:W0:Y:S02]  /*0e50*/  LDC.64 R4, c[0x0][0x5a0] ;  /* 0x00016800ff047b82 */ /* 0x001e240000000a00 */
[----:B0-----:R-:W2:Y:S02]  /*0e60*/  LDG.E.64 R4, desc[UR54][R4.64] ;  /* 0x0000003604047981 */ /* 0x001ea4000c1e1b00 */
[----:B--2---:R-:W-:-:S04]  /*0e70*/  ISETP.NE.U32.AND P0, PT, R4, RZ, PT ;  /* 0x000000ff0400720c */ /* 0x004fc80003f05070 */
[----:B------:R-:W-:-:S13]  /*0e80*/  ISETP.NE.AND.EX P0, PT, R5, RZ, PT, P0 ;  /* 0x000000ff0500720c */ /* 0x000fda0003f05300 */
[----:B------:R-:W-:Y:S05]  /*0e90*/  @!P0 BRA `(.L_x_11) ;  /* 0x0000000000088947 */ /* 0x000fea0003800000 */
[----:B------:R0:W5:Y:S01]  /*0ea0*/  LD.E R23, desc[UR54][R4.64] ;  /* 0x0000003604177980 */ /* 0x000162000c101900 */
[----:B------:R-:W-:Y:S05]  /*0eb0*/  BRA `(.L_x_12) ;  /* 0x0000000000247947 */ /* 0x000fea0003800000 */
.L_x_11:
[----:B------:R-:W-:Y:S02]  /*0ec0*/  ULDC.64 UR4, c[0x0][0x590] ;  /* 0x0001640000047ab9 */ /* 0x000fe40000000a00 */
[----:B------:R-:W-:-:S04]  /*0ed0*/  ISETP.NE.U32.AND P0, PT, RZ, UR4, PT ;  /* 0x00000004ff007c0c */ /* 0x000fc8000bf05070 */
[----:B------:R-:W-:-:S13]  /*0ee0*/  ISETP.NE.AND.EX P0, PT, RZ, UR5, PT, P0 ;  /* 0x00000005ff007c0c */ /* 0x000fda000bf05300 */
[----:B------:R-:W-:Y:S05]  /*0ef0*/  @!P0 BRA `(.L_x_13) ;  /* 0x00000000000c8947 */ /* 0x000fea0003800000 */
[----:B0-----:R-:W0:Y:S02]  /*0f00*/  LDC.64 R4, c[0x0][0x590] ;  /* 0x00016400ff047b82 */ /* 0x001e240000000a00 */
[----:B0-----:R2:W5:Y:S01]  /*0f10*/  LDG.E R23, desc[UR54][R4.64] ;  /* 0x0000003604177981 */ /* 0x001562000c1e1900 */
[----:B------:R-:W-:Y:S05]  /*0f20*/  BRA `(.L_x_12) ;  /* 0x0000000000087947 */ /* 0x000fea0003800000 */
.L_x_13:
[----:B------:R-:W-:Y:S02]  /*0f30*/  ULDC UR4, c[0x0][0x584] ;  /* 0x0001610000047ab9 */ /* 0x000fe40000000800 */
[----:B------:R-:W-:-:S07]  /*0f40*/  IMAD.U32 R23, RZ, RZ, UR4 ;  /* 0x00000004ff177e24 */ /* 0x000fce000f8e00ff */
.L_x_12:
[----:B------:R-:W-:-:S13]  /*0f50*/  LOP3.LUT P0, RZ, R0, 0xff, RZ, 0xc0, !PT ;  /* 0x000000ff00ff7812 */ /* 0x000fda000780c0ff */
[----:B------:R-:W-:Y:S05]  /*0f60*/  @!P0 EXIT ;  /* 0x000000000000894d */ /* 0x000fea0003800000 */
[----:B------:R-:W-:Y:S01]  /*0f70*/  ULDC UR4, c[0x0][0x28c] ;  /* 0x0000a30000047ab9 */ /* 0x000fe20000000800 */
[----:B-1----:R-:W-:Y:S01]  /*0f80*/  LOP3.LUT R201, R2, 0x1, RZ, 0xfc, !PT ;  /* 0x0000000102c97812 */ /* 0x002fe200078efcff */
[----:B------:R-:W-:Y:S01]  /*0f90*/  UIADD3 UR4, UR4, 0x1f, URZ ;  /* 0x0000001f04047890 */ /* 0x000fe2000fffe03f */
[----:B------:R-:W-:Y:S01]  /*0fa0*/  UMOV UR36, URZ ;  /* 0x0000003f00247c82 */ /* 0x000fe20008000000 */
[----:B------:R-:W-:Y:S02]  /*0fb0*/  UMOV UR37, URZ ;  /* 0x0000003f00257c82 */ /* 0x000fe40008000000 */
[----:B------:R-:W-:-:S04]  /*0fc0*/  USHF.R.S32.HI UR5, URZ, 0x1f, UR4 ;  /* 0x0000001f3f057899 */ /* 0x000fc80008011404 */
[----:B------:R-:W-:-:S04]  /*0fd0*/  ULEA.HI UR5, UR5, UR4, URZ, 0x5 ;  /* 0x0000000405057291 */ /* 0x000fc8000f8f283f */
[----:B------:R-:W-:-:S12]  /*0fe0*/  USHF.R.S32.HI UR39, URZ, 0x5, UR5 ;  /* 0x000000053f277899 */ /* 0x000fd80008011405 */
.L_x_381:
[----:B-1----:R-:W1:Y:S01]  /*0ff0*/  S2R R0, SR_TID.X ;  /* 0x0000000000007919 */ /* 0x002e620000002100 */
[----:B---3--:R-:W3:Y:S01]  /*1000*/  S2UR UR6, SR_CgaCtaId ;  /* 0x00000000000679c3 */ /* 0x008ee20000008800 */
[----:B------:R-:W-:Y:S02]  /*1010*/  UMOV UR38, 0x400 ;  /* 0x0000040000267882 */ /* 0x000fe40000000000 */
[----:B---3--:R-:W-:Y:S01]  /*1020*/  ULEA UR38, UR6, UR38, 0x18 ;  /* 0x0000002606267291 */ /* 0x008fe2000f8ec03f */
[----:B-1----:R-:W-:-:S04]  /*1030*/  LOP3.LUT R0, R0, 0x80, RZ, 0xc0, !PT ;  /* 0x0000008000007812 */ /* 0x002fc800078ec0ff */
[----:B------:R-:W-:-:S06]  /*1040*/  SHF.R.U32.HI R0, RZ, 0x7, R0 ;  /* 0x00000007ff007819 */ /* 0x000fcc0000011600 */
[----:B------:R-:W1:Y:S02]  /*1050*/  SHFL.IDX PT, R0, R0, RZ, 0x1f ;  /* 0x00001fff00007589 */ /* 0x000e6400000e0000 */
[----:B-1----:R-:W-:-:S13]  /*1060*/  R2UR UR4, R0 ;  /* 0x00000000000472ca */ /* 0x002fda00000e0000 */
[----:B------:R-:W-:-:S04]  /*1070*/  ULEA.HI UR5, UR4, UR4, URZ, 0x1 ;  /* 0x0000000404057291 */ /* 0x000fc8000f8f083f */
[----:B------:R-:W-:-:S04]  /*1080*/  ULOP3.LUT UR5, UR5, 0xffffe, URZ, 0xc0, !UPT ;  /* 0x000ffffe05057892 */ /* 0x000fc8000f8ec03f */
[----:B------:R-:W-:-:S03]  /*1090*/  UIADD3 UR5, UR4, -UR5, URZ ;  /* 0x8000000504057290 */ /* 0x000fc6000fffe03f */
[----:B------:R-:W-:Y:S01]  /*10a0*/  ULDC UR4, c[0x0][0x28c] ;  /* 0x0000a30000047ab9 */ /* 0x000fe20000000800 */
[----:B------:R-:W-:Y:S01]  /*10b0*/  ULEA UR5, UR5, UR38, 0xc ;  /* 0x0000002605057291 */ /* 0x000fe2000f8e603f */
[----:B------:R-:W-:-:S03]  /*10c0*/  ISETP.LT.AND P0, PT, RZ, UR4, PT ;  /* 0x00000004ff007c0c */ /* 0x000fc6000bf01270 */
[----:B------:R-:W-:-:S04]  /*10d0*/  UIADD3 UR5, UR5, 0x180, URZ ;  /* 0x0000018005057890 */ /* 0x000fc8000fffe03f */
[----:B------:R-:W-:-:S04]  /*10e0*/  USHF.R.U32.HI UR5, URZ, 0x4, UR5 ;  /* 0x000000043f057899 */ /* 0x000fc80008011605 */
[----:B------:R-:W-:Y:S02]  /*10f0*/  ULOP3.LUT UR52, UR5, 0x3fff, URZ, 0xc0, !UPT ;  /* 0x00003fff05347892 */ /* 0x000fe4000f8ec03f */
[----:B0---45:R-:W-:Y:S10]  /*1100*/  @P0 BRA `(.L_x_14) ;  /* 0x0000000000400947 */ /* 0x031ff40003800000 */
[----:B------:R-:W-:Y:S01]  /*1110*/  MOV R0, 0x0 ;  /* 0x0000000000007802 */ /* 0x000fe20000000f00 */
[----:B------:R-:W-:Y:S01]  /*1120*/  ULDC.64 UR4, c[0x4][0x68] ;  /* 0x01001a0000047ab9 */ /* 0x000fe20000000a00 */
[----:B------:R-:W-:Y:S01]  /*1130*/  ULDC.64 UR6, c[0x4][0x8] ;  /* 0x0100020000067ab9 */ /* 0x000fe20000000a00 */
[----:B0-2---:R-:W-:Y:S01]  /*1140*/  IMAD.U32 R4, RZ, RZ, UR4 ;  /* 0x00000004ff047e24 */ /* 0x005fe2000f8e00ff */
[----:B------:R0:W1:Y:S01]  /*1150*/  LDC.64 R14, c[0x4][R0] ;  /* 0x01000000000e7b82 */ /* 0x0000620000000a00 */
[----:B------:R-:W-:Y:S01]  /*1160*/  IMAD.U32 R5, RZ, RZ, UR5 ;  /* 0x00000005ff057e24 */ /* 0x000fe2000f8e00ff */
[----:B------:R-:W-:Y:S01]  /*1170*/  ULDC.64 UR4, c[0x4][0x70] ;  /* 0x01001c0000047ab9 */ /* 0x000fe20000000a00 */
[----:B------:R-:W-:Y:S02]  /*1180*/  IMAD.U32 R10, RZ, RZ, UR6 ;  /* 0x00000006ff0a7e24 */ /* 0x000fe4000f8e00ff */
[----:B------:R-:W-:Y:S02]  /*1190*/  IMAD.U32 R6, RZ, RZ, UR4 ;  /* 0x00000004ff067e24 */ /* 0x000fe4000f8e00ff */
[----:B------:R-:W-:-:S02]  /*11a0*/  IMAD.U32 R7, RZ, RZ, UR5 ;  /* 0x00000005ff077e24 */ /* 0x000fc4000f8e00ff */
[----:B------:R-:W-:Y:S02]  /*11b0*/  IMAD.U32 R11, RZ, RZ, UR7 ;  /* 0x00000007ff0b7e24 */ /* 0x000fe4000f8e00ff */
[----:B------:R-:W-:Y:S02]  /*11c0*/  IMAD.MOV.U32 R8, RZ, RZ, 0x1e1 ;  /* 0x000001e1ff087424 */ /* 0x000fe400078e00ff */
[----:B------:R-:W-:Y:S02]  /*11d0*/  IMAD.MOV.U32 R12, RZ, RZ, 0x1 ;  /* 0x00000001ff0c7424 */ /* 0x000fe400078e00ff */
[----:B0-----:R-:W-:-:S07]  /*11e0*/  IMAD.MOV.U32 R13, RZ, RZ, RZ ;  /* 0x000000ffff0d7224 */ /* 0x001fce00078e00ff */
[----:B------:R-:W-:-:S07]  /*11f0*/  LEPC R20, `(.L_x_14) ;  /* 0x000000001014794e */ /* 0x000fce0000000000 */
[----:B-1---5:R-:W-:Y:S05]  /*1200*/  CALL.ABS.NOINC R14 ;  /* 0x000000000e007343 */ /* 0x022fea0003c00000 */
.L_x_14:
[----:B------:R-:W-:-:S13]  /*1210*/  ISETP.NE.AND P0, PT, R201, 0x3, PT ;  /* 0x00000003c900780c */ /* 0x000fda0003f05270 */
[----:B------:R-:W-:Y:S05]  /*1220*/  @!P0 BRA `(.L_x_15) ;  /* 0x0000000000048947 */ /* 0x000fea0003800000 */
[----:B------:R-:W-:Y:S01]  /*1230*/  BPT.TRAP 0x1 ;  /* 0x000000040000795c */ /* 0x000fe20000300000 */
.L_x_15:
[----:B------:R-:W-:Y:S02]  /*1240*/  IMAD.U32 R3, RZ, RZ, UR37 ;  /* 0x00000025ff037e24 */ /* 0x000fe4000f8e00ff */
[----:B------:R-:W-:-:S03]  /*1250*/  IMAD.U32 R0, RZ, RZ, UR36 ;  /* 0x00000024ff007e24 */ /* 0x000fc6000f8e00ff */
[----:B------:R-:W-:Y:S02]  /*1260*/  LEA R3, R3, UR38, 0x3 ;  /* 0x0000002603037c11 */ /* 0x000fe4000f8e18ff */
[----:B------:R-:W-:-:S04]  /*1270*/  SHF.L.U32 R0, R0, 0x1f, RZ ;  /* 0x0000001f00007819 */ /* 0x000fc800000006ff */
[----:B------:R1:W3:Y:S01]  /*1280*/  SYNCS.PHASECHK.TRANS64.TRYWAIT P1, [R3+URZ], R0 ;  /* 0x00000000030075a7 */ /* 0x0002e2000802017f */
[----:B------:R-:W-:Y:S05]  /*1290*/  @!P0 BRA `(.L_x_16) ;  /* 0x0000000000048947 */ /* 0x000fea0003800000 */
[----:B------:R-:W-:Y:S01]  /*12a0*/  BPT.TRAP 0x1 ;  /* 0x000000040000795c */ /* 0x000fe20000300000 */
.L_x_16:
[----:B---3--:R-:W-:Y:S05]  /*12b0*/  @P1 BRA `(.L_x_17) ;  /* 0x0000000000081947 */ /* 0x008fea0003800000 */
[----:B------:R-:W3:Y:S02]  /*12c0*/  SYNCS.PHASECHK.TRANS64.TRYWAIT P1, [R3+URZ], R0 ;  /* 0x00000000030075a7 */ /* 0x000ee4000802017f */
[----:B---3--:R-:W-:Y:S05]  /*12d0*/  @!P1 BRA `(.L_x_18) ;  /* 0x000000ec00a89947 */ /* 0x008fea0003800000 */
.L_x_17:
[----:B------:R-:W-:-:S04]  /*12e0*/  UISETP.LT.AND UP0, UPT, UR39, 0x1, UPT ;  /* 0x000000012700788c */ /* 0x000fc8000bf01270 */
[----:B------:R-:W-:-:S06]  /*12f0*/  USEL UR4, UR39, 0x1, UP0 ;  /* 0x0000000127047887 */ /* 0x000fcc0008000000 */
[----:B-1-3--:R-:W-:Y:S01]  /*1300*/  IMAD.U32 R0, RZ, RZ, UR4 ;  /* 0x00000004ff007e24 */ /* 0x00afe2000f8e00ff */
[----:B------:R-:W-:Y:S05]  /*1310*/  WARPSYNC.ALL ;  /* 0x0000000000007948 */ /* 0x000fea0003800000 */
[----:B------:R-:W-:-:S04]  /*1320*/  IADD3 R0, -R0, UR39, RZ ;  /* 0x0000002700007c10 */ /* 0x000fc8000fffe1ff */
[----:B------:R-:W-:Y:S01]  /*1330*/  ISETP.GE.AND P1, PT, R0, 0x1, PT ;  /* 0x000000010000780c */ /* 0x000fe20003f26270 */
[----:B------:R-:W-:Y:S01]  /*1340*/  UIADD3 UR4, UR38, 0x20180, URZ ;  /* 0x0002018026047890 */ /* 0x000fe2000fffe03f */
[----:B------:R-:W-:Y:S01]  /*1350*/  WARPGROUP.ARRIVE ;  /* 0x00000000000079c5 */ /* 0x000fe20000000000 */
[----:B------:R-:W-:Y:S02]  /*1360*/  ULOP3.LUT UR52, UR52, 0x10000, URZ, 0xfc, !UPT ;  /* 0x0001000034347892 */ /* 0x000fe4000f8efc3f */
[----:B------:R-:W-:Y:S02]  /*1370*/  USHF.R.U32.HI UR4, URZ, 0x4, UR4 ;  /* 0x000000043f047899 */ /* 0x000fe40008011604 */
[----:B------:R-:W-:Y:S02]  /*1380*/  ULEA UR56, UR37, UR52, 0xa ;  /* 0x0000003425387291 */ /* 0x000fe4000f8e503f */
[----:B------:R-:W-:Y:S01]  /*1390*/  ULOP3.LUT UR4, UR4, 0x3fff, URZ, 0xc0, !UPT ;  /* 0x00003fff04047892 */ /* 0x000fe2000f8ec03f */
[----:B------:R-:W-:Y:S01]  /*13a0*/  UMOV UR33, 0x80000020 ;  /* 0x8000002000217882 */ /* 0x000fe20000000000 */
[----:B------:R-:W-:-:S02]  /*13b0*/  UMOV UR35, 0x80000020 ;  /* 0x8000002000237882 */ /* 0x000fc40000000000 */
[----:B------:R-:W-:Y:S01]  /*13c0*/  ULOP3.LUT UR53, UR4, 0x10000, URZ, 0xfc, !UPT ;  /* 0x0001000004357892 */ /* 0x000fe2000f8efc3f */
[----:B------:R-:W-:Y:S01]  /*13d0*/  UMOV UR32, UR56 ;  /* 0x0000003800207c82 */ /* 0x000fe20008000000 */
[----:B------:R-:W-:Y:S02]  /*13e0*/  UMOV UR29, UR33 ;  /* 0x00000021001d7c82 */ /* 0x000fe40008000000 */
[----:B------:R-:W-:Y:S01]  /*13f0*/  UIMAD UR57, UR37, 0x2c0, UR53 ;  /* 0x000002c0253978a4 */ /* 0x000fe2000f8e0235 */
[----:B------:R-:W-:Y:S01]  /*1400*/  UMOV UR28, UR32 ;  /* 0x00000020001c7c82 */ /* 0x000fe20008000000 */
[----:B------:R-:W-:Y:S02]  /*1410*/  UMOV UR31, 0x80000020 ;  /* 0x80000020001f7882 */ /* 0x000fe40000000000 */
[----:B------:R-:W-:Y:S02]  /*1420*/  UIADD3 UR30, UR57, 0x40, URZ ;  /* 0x00000040391e7890 */ /* 0x000fe4000fffe03f */
[----:B------:R-:W-:-:S02]  /*1430*/  UIADD3 UR22, UR57, 0x80, URZ ;  /* 0x0000008039167890 */ /* 0x000fc4000fffe03f */
[----:B------:R-:W-:Y:S01]  /*1440*/  UMOV UR34, UR57 ;  /* 0x0000003900227c82 */ /* 0x000fe20008000000 */
[----:B------:R-:W-:Y:S01]  /*1450*/  UMOV UR20, UR32 ;  /* 0x0000002000147c82 */ /* 0x000fe20008000000 */
[----:B------:R-:W-:Y:S01]  /*1460*/  HGMMA.64x16x16.F32 R192, gdesc[UR32], RZ, !UPT, gsb0 ;  /* 0x0020000020c079f0 */ /* 0x000fe2000c0008ff */
[----:B------:R-:W-:Y:S01]  /*1470*/  UMOV UR21, UR33 ;  /* 0x0000002100157c82 */ /* 0x000fe20008000000 */
[----:B------:R-:W-:Y:S01]  /*1480*/  UMOV UR23, 0x80000020 ;  /* 0x8000002000177882 */ /* 0x000fe20000000000 */
[----:B------:R-:W-:Y:S01]  /*1490*/  UIADD3 UR14, UR57, 0xc0, URZ ;  /* 0x000000c0390e7890 */ /* 0x000fe2000fffe03f */
[----:B------:R-:W-:Y:S01]  /*14a0*/  UMOV UR12, UR32 ;  /* 0x00000020000c7c82 */ /* 0x000fe20008000000 */
        /* <DEDUP_REMOVED lines=31> */
[----:B------:R-:W-:-:S02]  /*16a0*/  WARPGROUP.DEPBAR.LE gsb0, 0x0 ;  /* 0x00008000000079c5 */ /* 0x000fc40000010000 */
[----:B------:R-:W-:-:S06]  /*16b0*/  WARPGROUP.ARRIVE ;  /* 0x00000000000079c5 */ /* 0x000fcc0000000000 */
[----:B------:R-:W-:Y:S03]  /*16c0*/  HGMMA.64x16x16.F32 R176, gdesc[UR28], RZ, !UPT, gsb0 ;  /* 0x002000001cb079f0 */ /* 0x000fe6000c0008ff */
[----:B------:R-:W-:Y:S02]  /*16d0*/  WARPGROUP.DEPBAR.LE gsb0, 0x0 ;  /* 0x00008000000079c5 */ /* 0x000fe40000010000 */
[----:B------:R-:W-:-:S06]  /*16e0*/  WARPGROUP.ARRIVE ;  /* 0x00000000000079c5 */ /* 0x000fcc0000000000 */
[----:B------:R-:W-:Y:S03]  /*16f0*/  HGMMA.64x16x16.F32 R160, gdesc[UR20], RZ, !UPT, gsb0 ;  /* 0x0020000014a079f0 */ /* 0x000fe6000c0008ff */
[----:B------:R-:W-:Y:S02]  /*1700*/  WARPGROUP.DEPBAR.LE gsb0, 0x0 ;  /* 0x00008000000079c5 */ /* 0x000fe40000010000 */
[----:B------:R-:W-:-:S06]  /*1710*/  WARPGROUP.ARRIVE ;  /* 0x00000000000079c5 */ /* 0x000fcc0000000000 */
[----:B------:R-:W-:Y:S01]  /*1720*/  HGMMA.64x16x16.F32 R144, gdesc[UR12], RZ, !UPT, gsb0 ;  /* 0x002000000c9079f0 */ /* 0x000fe2000c0008ff */
[----:B------:R-:W-:Y:S01]  /*1730*/  UIADD3 UR12, UR56, 0x2, URZ ;  /* 0x00000002380c7890 */ /* 0x000fe2000fffe03f */
[----:B------:R-:W-:Y:S01]  /*1740*/  UMOV UR13, 0x80000020 ;  /* 0x80000020000d7882 */ /* 0x000fe20000000000 */
[----:B------:R-:W-:Y:S01]  /*1750*/  UIADD3 UR56, UR56, 0x202, URZ ;  /* 0x0000020238387890 */ /* 0x000fe2000fffe03f */
[----:B------:R-:W-:Y:S02]  /*1760*/  WARPGROUP.DEPBAR.LE gsb0, 0x0 ;  /* 0x00008000000079c5 */ /* 0x000fe40000010000 */
[----:B------:R-:W-:-:S06]  /*1770*/  WARPGROUP.ARRIVE ;  /* 0x00000000000079c5 */ /* 0x000fcc0000000000 */
[----:B------:R-:W-:Y:S03]  /*1780*/  HGMMA.64x16x16.F32 R128, gdesc[UR4], RZ, !UPT, gsb0 ;  /* 0x00200000048079f0 */ /* 0x000fe6000c0008ff */
        /* <DEDUP_REMOVED lines=18> */
[----:B------:R-:W-:Y:S01]  /*18b0*/  UMOV UR48, UR58 ;  /* 0x0000003a00307c82 */ /* 0x000fe20008000000 */
[----:B------:R-:W-:Y:S01]  /*18c0*/  UMOV UR49, 0x80000020 ;  /* 0x8000002000317882 */ /* 0x000fe20000000000 */
[----:B------:R-:W-:Y:S01]  /*18d0*/  UMOV UR24, UR48 ;  /* 0x0000003000187c82 */ /* 0x000fe20008000000 */
        /* <DEDUP_REMOVED lines=17> */
[----:B------:R-:W-:-:S02]  /*19f0*/  WARPGROUP.DEPBAR.LE gsb0, 0x0 ;  /* 0x00008000000079c5 */ /* 0x000fc40000010000 */
[----:B------:R-:W-:-:S06]  /*1a00*/  WARPGROUP.ARRIVE ;  /* 0x00000000000079c5 */ /* 0x000fcc0000000000 */
[----:B------:R-:W-:Y:S01]  /*1a10*/  HGMMA.64x16x16.F32 R24, gdesc[UR48], RZ, !UPT, gsb0 ;  /* 0x00200000301879f0 */ /* 0x000fe2000c0008ff */
[----:B------:R-:W-:Y:S01]  /*1a20*/  UMOV UR50, UR14 ;  /* 0x0000000e00327c82 */ /* 0x000fe20008000000 */
[----:B------:R-:W-:Y:S01]  /*1a30*/  UMOV UR51, UR15 ;  /* 0x0000000f00337c82 */ /* 0x000fe20008000000 */
[----:B------:R-:W-:Y:S01]  /*1a40*/  UIADD3 UR14, UR57, 0x2, URZ ;  /* 0x00000002390e7890 */ /* 0x000fe2000fffe03f */
[----:B------:R-:W-:Y:S01]  /*1a50*/  UMOV UR15, 0x80000020 ;  /* 0x80000020000f7882 */ /* 0x000fe20000000000 */
[----:B------:R-:W-:Y:S02]  /*1a60*/  WARPGROUP.DEPBAR.LE gsb0, 0x0 ;  /* 0x00008000000079c5 */ /* 0x000fe40000010000 */
[----:B------:R-:W-:-:S06]  /*1a70*/  WARPGROUP.ARRIVE ;  /* 0x00000000000079c5 */ /* 0x000fcc0000000000 */
[----:B------:R-:W-:Y:S01]  /*1a80*/  HGMMA.64x16x16.F32 R40, gdesc[UR24], RZ, !UPT, gsb0 ;  /* 0x00200000182879f0 */ /* 0x000fe2000c0008ff */
[----:B------:R-:W-:Y:S01]  /*1a90*/  UIADD3 UR26, UR57, 0x102, URZ ;  /* 0x00000102391a7890 */ /* 0x000fe2000fffe03f */
[----:B------:R-:W-:Y:S01]  /*1aa0*/  UMOV UR24, UR12 ;  /* 0x0000000c00187c82 */ /* 0x000fe20008000000 */
[----:B------:R-:W-:Y:S01]  /*1ab0*/  UMOV UR25, UR13 ;  /* 0x0000000d00197c82 */ /* 0x000fe20008000000 */
        /* <DEDUP_REMOVED lines=66> */
[----:B------:R-:W-:Y:S03]  /*1ee0*/  HGMMA.64x16x16.F32 R192, gdesc[UR12], R192, gsb0 ;  /* 0x002000000cc079f0 */ /* 0x000fe600080008c0 */
        /* <DEDUP_REMOVED lines=29> */
[----:B------:R-:W-:Y:S01]  /*20c0*/  HGMMA.64x16x16.F32 R32, gdesc[UR48], R32, gsb0 ;  /* 0x00200000302079f0 */ /* 0x000fe20008000820 */
        /* <DEDUP_REMOVED lines=56> */
[----:B------:R-:W-:Y:S05]  /*2450*/  @!P1 BRA `(.L_x_19) ;  /* 0x0000001000cc9947 */ /* 0x000fea0003800000 */
[----:B------:R-:W-:Y:S01]  /*2460*/  UIADD3 UR57, UR37, 0x1, URZ ;  /* 0x0000000125397890 */ /* 0x000fe2000fffe03f */
[----:B------:R-:W-:Y:S01]  /*2470*/  IMAD.MOV.U32 R3, RZ, RZ, R0 ;  /* 0x000000ffff037224 */ /* 0x000fe200078e0000 */
[----:B------:R-:W-:Y:S02]  /*2480*/  UMOV UR56, UR37 ;  /* 0x0000002500387c82 */ /* 0x000fe40008000000 */
[----:B------:R-:W-:-:S04]  /*2490*/  UISETP.NE.AND UP0, UPT, UR57, 0x8, UPT ;  /* 0x000000083900788c */ /* 0x000fc8000bf05270 */
[----:B------:R-:W-:Y:S02]  /*24a0*/  USEL UR4, URZ, 0x1, UP0 ;  /* 0x000000013f047887 */ /* 0x000fe40008000000 */
[----:B------:R-:W-:Y:S02]  /*24b0*/  USEL UR57, UR57, URZ, UP0 ;  /* 0x0000003f39397287 */ /* 0x000fe40008000000 */
[----:B------:R-:W-:-:S06]  /*24c0*/  ULOP3.LUT UR4, UR36, UR4, URZ, 0x3c, !UPT ;  /* 0x0000000424047292 */ /* 0x000fcc000f8e3c3f */
[----:B------:R-:W-:-:S07]  /*24d0*/  IMAD.U32 R6, RZ, RZ, UR4 ;  /* 0x00000004ff067e24 */ /* 0x000fce000f8e00ff */
.L_x_26:
[----:B-1----:R-:W-:Y:S05]  /*24e0*/  @!P0 BRA `(.L_x_20) ;  /* 0x0000000000048947 */ /* 0x002fea0003800000 */
[----:B------:R-:W-:Y:S01]  /*24f0*/  BPT.TRAP 0x1 ;  /* 0x000000040000795c */ /* 0x000fe20000300000 */
.L_x_20:
[----:B------:R-:W-:Y:S01]  /*2500*/  ULEA UR4, UR57, UR38, 0x3 ;  /* 0x0000002639047291 */ /* 0x000fe2000f8e183f */
[----:B0-2---:R-:W-:-:S08]  /*2510*/  SHF.L.U32 R4, R6, 0x1f, RZ ;  /* 0x0000001f06047819 */ /* 0x005fd000000006ff */
[----:B------:R0:W1:Y:S01]  /*2520*/  SYNCS.PHASECHK.TRANS64.TRYWAIT P1, [UR4], R4 ;  /* 0x00000004ff0075a7 */ /* 0x0000620008020144 */
[----:B------:R-:W-:Y:S05]  /*2530*/  @!P0 BRA `(.L_x_21) ;  /* 0x0000000000048947 */ /* 0x000fea0003800000 */
[----:B------:R-:W-:Y:S01]  /*2540*/  BPT.TRAP 0x1 ;  /* 0x000000040000795c */ /* 0x000fe20000300000 */
.L_x_21:
[----:B-1----:R-:W-:Y:S05]  /*2550*/  @P1 BRA `(.L_x_22) ;  /* 0x0000000000081947 */ /* 0x002fea0003800000 */
[----:B------:R-:W1:Y:S02]  /*2560*/  SYNCS.PHASECHK.TRANS64.TRYWAIT P1, [UR4], R4 ;  /* 0x00000004ff0075a7 */ /* 0x000e640008020144 */
[----:B-1----:R-:W-:Y:S05]  /*2570*/  @!P1 BRA `(.L_x_23) ;  /* 0x000000dc00149947 */ /* 0x002fea0003800000 */
.L_x_22:
[----:B------:R-:W-:Y:S01]  /*2580*/  ULEA UR58, UR57, UR52, 0xa ;  /* 0x00000034393a7291 */ /* 0x000fe2000f8e503f */
[----:B------:R-:W-:Y:S01]  /*2590*/  WARPGROUP.ARRIVE ;  /* 0x00000000000079c5 */ /* 0x000fe20000000000 */
[----:B------:R-:W-:Y:S01]  /*25a0*/  UIMAD UR59, UR57, 0x2c0, UR53 ;  /* 0x000002c0393b78a4 */ /* 0x000fe2000f8e0235 */
[----:B------:R-:W-:Y:S01]  /*25b0*/  UMOV UR5, 0x80000020 ;  /* 0x8000002000057882 */ /* 0x000fe20000000000 */
[----:B------:R-:W-:Y:S02]  /*25c0*/  UMOV UR7, 0x80000020 ;  /* 0x8000002000077882 */ /* 0x000fe40000000000 */
[----:B------:R-:W-:Y:S01]  /*25d0*/  UIADD3 UR10, UR59, 0x40, URZ ;  /* 0x000000403b0a7890 */ /* 0x000fe2000fffe03f */
[----:B------:R-:W-:Y:S02]  /*25e0*/  UMOV UR4, UR58 ;  /* 0x0000003a00047c82 */ /* 0x000fe40008000000 */
[----:B------:R-:W-:Y:S01]  /*25f0*/  UMOV UR6, UR59 ;  /* 0x0000003b00067c82 */ /* 0x000fe20008000000 */
[----:B------:R-:W-:Y:S01]  /*2600*/  UMOV UR8, UR4 ;  /* 0x0000000400087c82 */ /* 0x000fe20008000000 */
[----:B------:R-:W-:Y:S01]  /*2610*/  HGMMA.64x16x16.F32 R192, gdesc[UR4], R192, gsb0 ;  /* 0x0020000004c079f0 */ /* 0x000fe200080008c0 */
        /* <DEDUP_REMOVED lines=39> */
[----:B------:R-:W-:Y:S01]  /*2890*/  UMOV UR5, 0x80000020 ;  /* 0x8000002000057882 */ /* 0x000fe20000000000 */
[----:B------:R-:W-:-:S02]  /*28a0*/  WARPGROUP.DEPBAR.LE gsb0, 0x0 ;  /* 0x00008000000079c5 */ /* 0x000fc40000010000 */
[----:B------:R-:W-:-:S06]  /*28b0*/  WARPGROUP.ARRIVE ;  /* 0x00000000000079c5 */ /* 0x000fcc0000000000 */
[----:B------:R-:W-:Y:S01]  /*28c0*/  HGMMA.64x16x16.F32 R176, gdesc[UR8], R176, gsb0 ;  /* 0x0020000008b079f0 */ /* 0x000fe200080008b0 */
[----:B------:R-:W-:Y:S02]  /*28d0*/  UIADD3 UR8, UR58, 0x200, URZ ;  /* 0x000002003a087890 */ /* 0x000fe4000fffe03f */
[----:B------:R-:W-:Y:S01]  /*28e0*/  UIADD3 UR58, UR58, 0x202, URZ ;  /* 0x000002023a3a7890 */ /* 0x000fe2000fffe03f */
        /* <DEDUP_REMOVED lines=49> */
[----:B------:R-:W-:Y:S01]  /*2c00*/  HGMMA.64x16x16.F32 R24, gdesc[UR48], R24, gsb0 ;  /* 0x00200000301879f0 */ /* 0x000fe20008000818 */
[----:B------:R-:W-:Y:S01]  /*2c10*/  UMOV UR50, UR6 ;  /* 0x0000000600327c82 */ /* 0x000fe20008000000 */
[----:B------:R-:W-:Y:S01]  /*2c20*/  UMOV UR51, UR7 ;  /* 0x0000000700337c82 */ /* 0x000fe20008000000 */
[----:B------:R-:W-:Y:S01]  /*2c30*/  UMOV UR7, 0x80000020 ;  /* 0x8000002000077882 */ /* 0x000fe20000000000 */
[----:B------:R-:W-:Y:S02]  /*2c40*/  WARPGROUP.DEPBAR.LE gsb0, 0x0 ;  /* 0x00008000000079c5 */ /* 0x000fe40000010000 */
[----:B------:R-:W-:-:S06]  /*2c50*/  WARPGROUP.ARRIVE ;  /* 0x00000000000079c5 */ /* 0x000fcc0000000000 */
[----:B------:R-:W-:Y:S01]  /*2c60*/  HGMMA.64x16x16.F32 R40, gdesc[UR44], R40, gsb0 ;  /* 0x002000002c2879f0 */ /* 0x000fe20008000828 */
[----:B------:R-:W-:Y:S01]  /*2c70*/  UIADD3 UR46, UR59, 0x242, URZ ;  /* 0x000002423b2e7890 */ /* 0x000fe2000fffe03f */
        /* <DEDUP_REMOVED lines=48> */
[----:B------:R-:W-:Y:S02]  /*2f80*/  UIADD3 UR12, UR59, 0x2, URZ ;  /* 0x000000023b0c7890 */ /* 0x000fe4000fffe03f */
[----:B------:R-:W-:Y:S01]  /*2f90*/  UIADD3 UR14, UR59, 0x82, URZ ;  /* 0x000000823b0e7890 */ /* 0x000fe2000fffe03f */
[----:B------:R-:W-:Y:S01]  /*2fa0*/  UMOV UR13, UR5 ;  /* 0x00000005000d7c82 */ /* 0x000fe20008000000 */
[----:B------:R-:W-:-:S03]  /*2fb0*/  UMOV UR15, 0x80000020 ;  /* 0x80000020000f7882 */ /* 0x000fc60000000000 */
[----:B------:R-:W-:Y:S01]  /*2fc0*/  UMOV UR6, UR12 ;  /* 0x0000000c00067c82 */ /* 0x000fe20008000000 */
[----:B------:R-:W-:Y:S01]  /*2fd0*/  UMOV UR12, UR4 ;  /* 0x00000004000c7c82 */ /* 0x000fe20008000000 */
        /* <DEDUP_REMOVED lines=104> */
[----:B------:R-:W-:Y:S01]  /*3660*/  BPT.TRAP 0x1 ;  /* 0x000000040000795c */ /* 0x000fe20000300000 */
.L_x_24:
[----:B------:R-:W-:Y:S01]  /*3670*/  ULEA UR4, UR56, UR38, 0x3 ;  /* 0x0000002638047291 */ /* 0x000fe2000f8e183f */
[----:B------:R-:W-:-:S03]  /*3680*/  ISETP.GT.U32.AND P1, PT, R2, 0x1, PT ;  /* 0x000000010200780c */ /* 0x000fc60003f24070 */
[----:B------:R-:W-:-:S04]  /*3690*/  UIADD3 UR4, UR4, 0x40, URZ ;  /* 0x0000004004047890 */ /* 0x000fc8000fffe03f */
[----:B------:R-:W-:-:S09]  /*36a0*/  UPRMT UR4, URZ, 0x654, UR4 ;  /* 0x000006543f047896 */ /* 0x000fd20008000004 */
[----:B------:R-:W-:Y:S01]  /*36b0*/  SYNCS.ARRIVE.TRANS64.RED.A1T0 RZ, [UR4], RZ ;  /* 0x000000ffffff79a7 */ /* 0x000fe20008100404 */
[----:B------:R-:W-:Y:S05]  /*36c0*/  @P1 BRA `(.L_x_25) ;  /* 0x0000000000041947 */ /* 0x000fea0003800000 */
[----:B------:R-:W-:Y:S01]  /*36d0*/  BPT.TRAP 0x1 ;  /* 0x000000040000795c */ /* 0x000fe20000300000 */
.L_x_25:
[----:B------:R-:W-:Y:S01]  /*36e0*/  UIADD3 UR57, UR57, 0x1, URZ ;  /* 0x0000000139397890 */ /* 0x000fe2000fffe03f */
[C---:B------:R-:W-:Y:S01]  /*36f0*/  ISETP.GT.AND P1, PT, R3.reuse, 0x1, PT ;  /* 0x000000010300780c */ /* 0x040fe20003f24270 */
[----:B------:R-:W-:Y:S01]  /*3700*/  UIADD3 UR56, UR56, 0x1, URZ ;  /* 0x0000000138387890 */ /* 0x000fe2000fffe03f */
[----:B------:R-:W-:Y:S01]  /*3710*/  VIADD R3, R3, 0xffffffff ;  /* 0xffffffff03037836 */ /* 0x000fe20000000000 */
[----:B------:R-:W-:Y:S02]  /*3720*/  UISETP.NE.AND UP0, UPT, UR57, 0x8, UPT ;  /* 0x000000083900788c */ /* 0x000fe4000bf05270 */
[----:B------:R-:W-:Y:S02]  /*3730*/  UISETP.NE.AND UP1, UPT, UR56, 0x8, UPT ;  /* 0x000000083800788c */ /* 0x000fe4000bf25270 */
[----:B------:R-:W-:Y:S02]  /*3740*/  USEL UR4, URZ, 0x1, UP0 ;  /* 0x000000013f047887 */ /* 0x000fe40008000000 */
[----:B------:R-:W-:-:S02]  /*3750*/  USEL UR57, UR57, URZ, UP0 ;  /* 0x0000003f39397287 */ /* 0x000fc40008000000 */
[----:B------:R-:W-:Y:S02]  /*3760*/  USEL UR56, UR56, URZ, UP1 ;  /* 0x0000003f38387287 */ /* 0x000fe40008800000 */
[----:B------:R-:W-:Y:S01]  /*3770*/  LOP3.LUT R6, R6, UR4, RZ, 0x3c, !PT ;  /* 0x0000000406067c12 */ /* 0x000fe2000f8e3cff */
[----:B------:R-:W-:Y:S09]  /*3780*/  @P1 BRA `(.L_x_26) ;  /* 0xffffffec00541947 */ /* 0x000ff2000383ffff */
.L_x_19:
[----:B------:R-:W3:Y:S02]  /*3790*/  LDC R3, c[0x0][0x28c] ;  /* 0x0000a300ff037b82 */ /* 0x000ee40000000800 */
[----:B---3--:R-:W-:-:S13]  /*37a0*/  ISETP.GE.AND P1, PT, R3, 0x1, PT ;  /* 0x000000010300780c */ /* 0x008fda0003f26270 */
[----:B------:R-:W-:Y:S05]  /*37b0*/  @!P1 BRA `(.L_x_27) ;  /* 0x0000000000309947 */ /* 0x000fea0003800000 */
[----:B------:R-:W-:Y:S05]  /*37c0*/  @!P0 BRA `(.L_x_28) ;  /* 0x0000000000048947 */ /* 0x000fea0003800000 */
[----:B------:R-:W-:Y:S01]  /*37d0*/  BPT.TRAP 0x1 ;  /* 0x000000040000795c */ /* 0x000fe20000300000 */
.L_x_28:
[----:B------:R-:W-:Y:S02]  /*37e0*/  R2UR UR4, R0 ;  /* 0x00000000000472ca */ /* 0x000fe400000e0000 */
[----:B------:R-:W-:-:S11]  /*37f0*/  ISETP.GT.U32.AND P0, PT, R2, 0x1, PT ;  /* 0x000000010200780c */ /* 0x000fd60003f04070 */
[----:B------:R-:W-:-:S04]  /*3800*/  UIADD3 UR4, UR4, UR37, URZ ;  /* 0x0000002504047290 */ /* 0x000fc8000fffe03f */
[----:B------:R-:W-:-:S04]  /*3810*/  USHF.L.U32 UR4, UR4, 0x3, URZ ;  /* 0x0000000304047899 */ /* 0x000fc8000800063f */
[----:B------:R-:W-:-:S04]  /*3820*/  ULOP3.LUT UR4, UR4, 0x38, URZ, 0xc0, !UPT ;  /* 0x0000003804047892 */ /* 0x000fc8000f8ec03f */
[----:B------:R-:W-:-:S04]  /*3830*/  UIADD3 UR4, UR38, 0x40, UR4 ;  /* 0x0000004026047890 */ /* 0x000fc8000fffe004 */
[----:B------:R-:W-:-:S09]  /*3840*/  UPRMT UR4, URZ, 0x654, UR4 ;  /* 0x000006543f047896 */ /* 0x000fd20008000004 */
[----:B------:R-:W-:Y:S01]  /*3850*/  SYNCS.ARRIVE.TRANS64.RED.A1T0 RZ, [UR4], RZ ;  /* 0x000000ffffff79a7 */ /* 0x000fe20008100404 */
[----:B------:R-:W-:Y:S05]  /*3860*/  @P0 BRA `(.L_x_27) ;  /* 0x0000000000040947 */ /* 0x000fea0003800000 */
[----:B------:R-:W-:Y:S01]  /*3870*/  BPT.TRAP 0x1 ;  /* 0x000000040000795c */ /* 0x000fe20000300000 */
.L_x_27:
[----:B------:R-:W3:Y:S01]  /*3880*/  S2R R0, SR_TID.X ;  /* 0x0000000000007919 */ /* 0x000ee20000002100 */
[----:B------:R-:W4:Y:S01]  /*3890*/  LDC R6, c[0x0][0x288] ;  /* 0x0000a200ff067b82 */ /* 0x000f220000000800 */
[----:B------:R-:W-:Y:S01]  /*38a0*/  UIADD3 UR37, UR39, UR37, URZ ;  /* 0x0000002527257290 */ /* 0x000fe2000fffe03f */
[----:B------:R-:W-:Y:S01]  /*38b0*/  IMAD R19, R19, 0xb0, RZ ;  /* 0x000000b013137824 */ /* 0x000fe200078e02ff */
[----:B------:R-:W0:Y:S01]  /*38c0*/  S2R R10, SR_TID.X ;  /* 0x00000000000a7919 */ /* 0x000e220000002100 */
[----:B------:R-:W-:Y:S01]  /*38d0*/  ULDC UR8, c[0x0][0x284] ;  /* 0x0000a10000087ab9 */ /* 0x000fe20000000800 */
[----:B------:R-:W-:Y:S01]  /*38e0*/  USHF.R.U32.HI UR4, URZ, 0x3, UR37 ;  /* 0x000000033f047899 */ /* 0x000fe20008011625 */
[----:B------:R-:W-:Y:S01]  /*38f0*/  SHF.R.S32.HI R15, RZ, 0x1f, R16 ;  /* 0x0000001fff0f7819 */ /* 0x000fe20000011410 */
[----:B------:R-:W-:Y:S02]  /*3900*/  UISETP.GT.U32.AND UP1, UPT, UR37, 0x7, UPT ;  /* 0x000000072500788c */ /* 0x000fe4000bf24070 */
[----:B------:R-:W-:Y:S01]  /*3910*/  ULOP3.LUT UR4, UR4, 0x1, URZ, 0xc0, !UPT ;  /* 0x0000000104047892 */ /* 0x000fe2000f8ec03f */
[----:B------:R-:W-:Y:S01]  /*3920*/  ULDC.64 UR6, c[0x0][0x5d0] ;  /* 0x0001740000067ab9 */ /* 0x000fe20000000a00 */
[----:B------:R-:W-:Y:S01]  /*3930*/  UISETP.LT.U32.AND UP1, UPT, UR39, 0x8, UP1 ;  /* 0x000000082700788c */ /* 0x000fe20008f21070 */
[----:B------:R-:W-:Y:S01]  /*3940*/  IMAD R11, R15, UR6, RZ ;  /* 0x000000060f0b7c24 */ /* 0x000fe2000f8e02ff */
[----:B------:R-:W-:-:S02]  /*3950*/  UISETP.NE.U32.AND UP0, UPT, UR4, 0x1, UPT ;  /* 0x000000010400788c */ /* 0x000fc4000bf05070 */
[----:B------:R-:W-:Y:S01]  /*3960*/  USEL UR5, URZ, 0x1, !UP1 ;  /* 0x000000013f057887 */ /* 0x000fe2000c800000 */
[----:B------:R-:W-:Y:S01]  /*3970*/  IMAD R13, R16, UR7, R11 ;  /* 0x00000007100d7c24 */ /* 0x000fe2000f8e020b */
[----:B------:R-:W-:Y:S02]  /*3980*/  UISETP.GT.U32.AND UP0, UPT, UR39, 0x7, !UP0 ;  /* 0x000000072700788c */ /* 0x000fe4000c704070 */
[----:B------:R-:W-:Y:S02]  /*3990*/  ULOP3.LUT UR37, UR37, 0x7, URZ, 0xc0, !UPT ;  /* 0x0000000725257892 */ /* 0x000fe4000f8ec03f */
[----:B------:R-:W-:Y:S01]  /*39a0*/  USEL UR4, URZ, 0x1, !UP0 ;  /* 0x000000013f047887 */ /* 0x000fe2000c000000 */
[----:B----4-:R-:W-:-:S03]  /*39b0*/  ISETP.GE.AND P0, PT, R19, R6, PT ;  /* 0x000000061300720c */ /* 0x010fc60003f06270 */
[----:B------:R-:W-:Y:S01]  /*39c0*/  ULOP3.LUT UR36, UR4, UR36, UR5, 0x96, !UPT ;  /* 0x0000002404247292 */ /* 0x000fe2000f8e9605 */
[----:B---3--:R-:W-:-:S04]  /*39d0*/  SHF.R.U32.HI R0, RZ, 0x7, R0 ;  /* 0x00000007ff007819 */ /* 0x008fc80000011600 */
[----:B------:R-:W-:Y:S02]  /*39e0*/  LOP3.LUT R0, R0, 0x1, RZ, 0xc0, !PT ;  /* 0x0000000100007812 */ /* 0x000fe400078ec0ff */
[----:B0-----:R-:W-:Y:S02]  /*39f0*/  SHF.R.U32.HI R3, RZ, 0x2, R10 ;  /* 0x00000002ff037819 */ /* 0x001fe4000001160a */
[----:B-12---:R-:W-:Y:S01]  /*3a00*/  LOP3.LUT R4, R10, 0x60, RZ, 0xc0, !PT ;  /* 0x000000600a047812 */ /* 0x006fe200078ec0ff */
[----:B------:R-:W-:Y:S01]  /*3a10*/  IMAD.SHL.U32 R8, R0, 0x40, RZ ;  /* 0x0000004000087824 */ /* 0x000fe200078e00ff */
[----:B------:R-:W-:Y:S02]  /*3a20*/  LOP3.LUT R5, R10, 0x3, RZ, 0xc0, !PT ;  /* 0x000000030a057812 */ /* 0x000fe400078ec0ff */
[----:B------:R-:W-:Y:S02]  /*3a30*/  LOP3.LUT R3, R3, 0x7, RZ, 0xc0, !PT ;  /* 0x0000000703037812 */ /* 0x000fe400078ec0ff */
[----:B------:R-:W-:Y:S01]  /*3a40*/  SHF.R.U32.HI R4, RZ, 0x1, R4 ;  /* 0x00000001ff047819 */ /* 0x000fe20000011604 */
[----:B------:R-:W-:-:S02]  /*3a50*/  IMAD R14, R5, -0x2, R6 ;  /* 0xfffffffe050e7824 */ /* 0x000fc400078e0206 */
[----:B------:R-:W-:Y:S01]  /*3a60*/  IMAD.SHL.U32 R5, R22, 0x100, RZ ;  /* 0x0000010016057824 */ /* 0x000fe200078e00ff */
[--C-:B------:R-:W-:Y:S02]  /*3a70*/  IADD3 R7, RZ, -R4, -R3.reuse ;  /* 0x80000004ff077210 */ /* 0x100fe40007ffe803 */
[----:B------:R-:W-:Y:S01]  /*3a80*/  LOP3.LUT R3, R8, 0x40, R3, 0xe2, !PT ;  /* 0x0000004008037812 */ /* 0x000fe200078ee203 */
[----:B------:R-:W-:Y:S01]  /*3a90*/  IMAD.SHL.U32 R8, R10, 0x2, RZ ;  /* 0x000000020a087824 */ /* 0x000fe200078e00ff */
[----:B------:R-:W-:Y:S01]  /*3aa0*/  ISETP.GE.OR P0, PT, R5, UR8, P0 ;  /* 0x0000000805007c0c */ /* 0x000fe20008706670 */
[----:B------:R-:W-:Y:S02]  /*3ab0*/  IMAD R12, R0, -0x40, R7 ;  /* 0xffffffc0000c7824 */ /* 0x000fe400078e0207 */
[----:B------:R-:W-:Y:S01]  /*3ac0*/  IMAD.WIDE R6, R22, 0x100, RZ ;  /* 0x0000010016067825 */ /* 0x000fe200078e02ff */
[----:B------:R-:W-:-:S03]  /*3ad0*/  LOP3.LUT R8, R19, 0x6, R8, 0xf8, !PT ;  /* 0x0000000613087812 */ /* 0x000fc600078ef808 */
[----:B------:R-:W-:Y:S01]  /*3ae0*/  IMAD.MOV.U32 R22, RZ, RZ, -0x1 ;  /* 0xffffffffff167424 */ /* 0x000fe200078e00ff */
[----:B------:R-:W-:Y:S02]  /*3af0*/  SHF.R.S32.HI R9, RZ, 0x1f, R8 ;  /* 0x0000001fff097819 */ /* 0x000fe40000011408 */
[----:B------:R-:W-:Y:S01]  /*3b00*/  LOP3.LUT R0, R6, R3, R4, 0xfe, !PT ;  /* 0x0000000306007212 */ /* 0x000fe200078efe04 */
[----:B------:R-:W-:Y:S01]  /*3b10*/  IMAD.IADD R4, R14, 0x1, -R19 ;  /* 0x000000010e047824 */ /* 0x000fe200078e0a13 */
[----:B------:R-:W-:Y:S01]  /*3b20*/  IADD3 R3, -R5, UR8, R12 ;  /* 0x0000000805037c10 */ /* 0x000fe2000fffe10c */
[----:B------:R-:W-:-:S04]  /*3b30*/  IMAD.WIDE.U32 R10, R16, UR6, R8 ;  /* 0x00000006100a7c25 */ /* 0x000fc8000f8e0008 */
[----:B------:R-:W-:Y:S01]  /*3b40*/  IMAD.IADD R11, R11, 0x1, R13 ;  /* 0x000000010b0b7824 */ /* 0x000fe200078e020d */
[----:B------:R-:W-:Y:S06]  /*3b50*/  @P0 BRA `(.L_x_29) ;  /* 0x000000a400980947 */ /* 0x000fec0003800000 */
[----:B------:R-:W0:Y:S01]  /*3b60*/  LDC.64 R210, c[0x0][0x5c8] ;  /* 0x00017200ffd27b82 */ /* 0x000e220000000a00 */
[----:B-----5:R-:W-:Y:S01]  /*3b70*/  FSETP.NEU.AND P2, PT, R23, RZ, PT ;  /* 0x000000ff1700720b */ /* 0x020fe20003f4d000 */
[----:B------:R-:W-:Y:S01]  /*3b80*/  BSSY B0, `(.L_x_29) ;  /* 0x0000a63000007945 */ /* 0x000fe20003800000 */
[----:B------:R-:W-:-:S04]  /*3b90*/  ISETP.GT.AND P0, PT, R4, RZ, PT ;  /* 0x000000ff0400720c */ /* 0x000fc80003f04270 */
[----:B------:R-:W-:Y:S01]  /*3ba0*/  ISETP.GT.AND P1, PT, R3, RZ, P0 ;  /* 0x000000ff0300720c */ /* 0x000fe20000724270 */
[-C--:B0-----:R-:W-:Y:S02]  /*3bb0*/  IMAD R5, R7, R210.reuse, RZ ;  /* 0x000000d207057224 */ /* 0x081fe400078e02ff */
[----:B------:R-:W-:-:S04]  /*3bc0*/  IMAD.WIDE.U32 R20, R0, R210, R10 ;  /* 0x000000d200147225 */ /* 0x000fc800078e000a */
[----:B------:R-:W-:-:S04]  /*3bd0*/  IMAD R5, R0, R211, R5 ;  /* 0x000000d300057224 */ /* 0x000fc800078e0205 */
[----:B------:R-:W-:Y:S01]  /*3be0*/  IMAD.IADD R19, R21, 0x1, R5 ;  /* 0x0000000115137824 */ /* 0x000fe200078e0205 */
[----:B------:R-:W-:Y:S06]  /*3bf0*/  @!P2 BRA `(.L_x_30) ;  /* 0x00000074007ca947 */ /* 0x000fec0003800000 */
[----:B------:R-:W0:Y:S01]  /*3c00*/  LDC.64 R208, c[0x0][0x5b8] ;  /* 0x00016e00ffd07b82 */ /* 0x000e220000000a00 */
[----:B------:R-:W-:-:S07]  /*3c10*/  ULDC.64 UR4, c[0x0][0x5c0] ;  /* 0x0001700000047ab9 */ /* 0x000fce0000000a00 */
[----:B------:R-:W1:Y:S08]  /*3c20*/  LDC.64 R206, c[0x0][0x5b0] ;  /* 0x00016c00ffce7b82 */ /* 0x000e700000000a00 */
[----:B------:R-:W2:Y:S01]  /*3c30*/  LDC.64 R204, c[0x0][0x5a8] ;  /* 0x00016a00ffcc7b82 */ /* 0x000ea20000000a00 */
[-C--:B0-----:R-:W-:Y:S02]  /*3c40*/  IMAD R6, R15, R208.reuse, RZ ;  /* 0x000000d00f067224 */ /* 0x081fe400078e02ff */
[----:B------:R-:W-:-:S04]  /*3c50*/  IMAD.WIDE.U32 R10, R16, R208, R8 ;  /* 0x000000d0100a7225 */ /* 0x000fc800078e0008 */
[----:B------:R-:W-:Y:S02]  /*3c60*/  IMAD R6, R16, R209, R6 ;  /* 0x000000d110067224 */ /* 0x000fe400078e0206 */
[-C--:B-1----:R-:W-:Y:S02]  /*3c70*/  IMAD R5, R7, R206.reuse, RZ ;  /* 0x000000ce07057224 */ /* 0x082fe400078e02ff */
[----:B------:R-:W-:Y:S02]  /*3c80*/  IMAD.IADD R13, R11, 0x1, R6 ;  /* 0x000000010b0d7824 */ /* 0x000fe400078e0206 */
[----:B------:R-:W-:Y:S02]  /*3c90*/  IMAD.MOV.U32 R12, RZ, RZ, R10 ;  /* 0x000000ffff0c7224 */ /* 0x000fe400078e000a */
[C---:B------:R-:W-:Y:S02]  /*3ca0*/  IMAD R5, R0.reuse, R207, R5 ;  /* 0x000000cf00057224 */ /* 0x040fe400078e0205 */
[----:B------:R-:W-:-:S04]  /*3cb0*/  IMAD.WIDE.U32 R14, R0, R206, R12 ;  /* 0x000000ce000e7225 */ /* 0x000fc800078e000c */
[----:B------:R-:W-:Y:S01]  /*3cc0*/  IMAD.IADD R7, R15, 0x1, R5 ;  /* 0x000000010f077824 */ /* 0x000fe200078e0205 */
[----:B--2---:R-:W-:-:S04]  /*3cd0*/  LEA R212, P2, R14, R204, 0x1 ;  /* 0x000000cc0ed47211 */ /* 0x004fc800078408ff */
[----:B------:R-:W-:-:S05]  /*3ce0*/  LEA.HI.X R213, R14, R205, R7, 0x1, P2 ;  /* 0x000000cd0ed57211 */ /* 0x000fca00010f0c07 */
[----:B------:R-:W2:Y:S01]  /*3cf0*/  @P1 LDG.E.LTC128B.U16 R7, desc[UR54][R212.64] ;  /* 0x00000036d4071981 */ /* 0x000ea2000c1e1520 */
[----:B------:R-:W-:Y:S01]  /*3d00*/  ISETP.GT.AND P3, PT, R4, 0x1, PT ;  /* 0x000000010400780c */ /* 0x000fe20003f64270 */
[----:B------:R-:W-:Y:S01]  /*3d10*/  IMAD.WIDE.U32 R14, R0, R206, R8 ;  /* 0x000000ce000e7225 */ /* 0x000fe200078e0008 */
[----:B------:R-:W-:Y:S03]  /*3d20*/  BSSY B1, `(.L_x_31) ;  /* 0x0000010000017945 */ /* 0x000fe60003800000 */
[----:B------:R-:W-:Y:S02]  /*3d30*/  IMAD.IADD R15, R5, 0x1, R15 ;  /* 0x00000001050f7824 */ /* 0x000fe400078e020f */
[----:B------:R-:W-:-:S04]  /*3d40*/  IMAD.WIDE.U32 R14, R16, R208, R14 ;  /* 0x000000d0100e7225 */ /* 0x000fc800078e000e */
[----:B------:R-:W-:Y:S02]  /*3d50*/  IMAD.IADD R15, R6, 0x1, R15 ;  /* 0x00000001060f7824 */ /* 0x000fe400078e020f */
[----:B--2---:R-:W-:-:S05]  /*3d60*/  HADD2.F32 R202, -RZ, R7.H0_H0 ;  /* 0x20000007ffca7230 */ /* 0x004fca0000004100 */
[----:B------:R-:W-:Y:S01]  /*3d70*/  FMUL R21, R202, R23 ;  /* 0x00000017ca157220 */ /* 0x000fe20000400000 */
[----:B------:R-:W-:-:S03]  /*3d80*/  LEA R202, P2, R20, UR4, 0x1 ;  /* 0x0000000414ca7c11 */ /* 0x000fc6000f8408ff */
[----:B------:R-:W-:Y:S01]  /*3d90*/  FFMA R21, R192, R200, R21 ;  /* 0x000000c8c0157223 */ /* 0x000fe20000000015 */
[----:B------:R-:W-:Y:S02]  /*3da0*/  LEA.HI.X R203, R20, UR5, R19, 0x1, P2 ;  /* 0x0000000514cb7c11 */ /* 0x000fe400090f0c13 */
[----:B------:R-:W-:Y:S02]  /*3db0*/  ISETP.GT.AND P2, PT, R3, RZ, P3 ;  /* 0x000000ff0300720c */ /* 0x000fe40001f44270 */
[----:B------:R-:W-:Y:S02]  /*3dc0*/  F2FP.F16.F32.PACK_AB R19, RZ, R21 ;  /* 0x00000015ff13723e */ /* 0x000fe400000000ff */
[----:B------:R-:W-:-:S03]  /*3dd0*/  LEA R20, P4, R14, R204, 0x1 ;  /* 0x000000cc0e147211 */ /* 0x000fc600078808ff */
[----:B------:R0:W-:Y:S01]  /*3de0*/  @P1 STG.E.U16 desc[UR54][R202.64], R19 ;  /* 0x00000013ca001986 */ /* 0x0001e2000c101536 */
[----:B------:R-:W-:-:S05]  /*3df0*/  LEA.HI.X R21, R14, R205, R15, 0x1, P4 ;  /* 0x000000cd0e157211 */ /* 0x000fca00020f0c0f */
[----:B------:R-:W-:Y:S05]  /*3e00*/  @!P2 BRA `(.L_x_32) ;  /* 0x000000000004a947 */ /* 0x000fea0003800000 */
[----:B------:R1:W5:Y:S02]  /*3e10*/  LDG.E.LTC128B.U16 R7, desc[UR54][R20.64+0x2] ;  /* 0x0000023614077981 */ /* 0x000364000c1e1520 */
.L_x_32:
[----:B------:R-:W-:Y:S05]  /*3e20*/  BSYNC B1 ;  /* 0x0000000000017941 */ /* 0x000fea0003800000 */
.L_x_31:
[----:B-----5:R-:W-:Y:S01]  /*3e30*/  HADD2.F32 R14, -RZ, R7.H0_H0 ;  /* 0x20000007ff0e7230 */ /* 0x020fe20000004100 */
[----:B------:R-:W-:Y:S02]  /*3e40*/  SHF.L.U64.HI R15, R206, 0x3, R207 ;  /* 0x00000003ce0f7819 */ /* 0x000fe400000102cf */
[----:B------:R-:W-:Y:S02]  /*3e50*/  ISETP.GT.AND P1, PT, R3, 0x8, P0 ;  /* 0x000000080300780c */ /* 0x000fe40000724270 */
[----:B------:R-:W-:Y:S01]  /*3e60*/  FMUL R14, R14, R23 ;  /* 0x000000170e0e7220 */ /* 0x000fe20000400000 */
[----:B------:R-:W-:-:S03]  /*3e70*/  PRMT R216, R7, 0x7610, R216 ;  /* 0x0000761007d87816 */ /* 0x000fc600000000d8 */
[----:B------:R-:W-:Y:S01]  /*3e80*/  FFMA R193, R193, R200, R14 ;  /* 0x000000c8c1c17223 */ /* 0x000fe2000000000e */
[----:B------:R-:W-:-:S04]  /*3e90*/  IMAD.SHL.U32 R14, R206, 0x8, RZ ;  /* 0x00000008ce0e7824 */ /* 0x000fc800078e00ff */
[----:B------:R-:W-:Y:S01]  /*3ea0*/  IMAD.WIDE.U32 R214, R0, R206, R14 ;  /* 0x000000ce00d67225 */ /* 0x000fe200078e000e */
[----:B------:R-:W-:-:S03]  /*3eb0*/  F2FP.F16.F32.PACK_AB R213, RZ, R193 ;  /* 0x000000c1ffd5723e */ /* 0x000fc600000000ff */
[----:B------:R-:W-:Y:S01]  /*3ec0*/  IMAD.IADD R209, R5, 0x1, R215 ;  /* 0x0000000105d17824 */ /* 0x000fe200078e02d7 */
[----:B0-----:R-:W-:Y:S01]  /*3ed0*/  IADD3 R19, P4, R10, R214, RZ ;  /* 0x000000d60a137210 */ /* 0x001fe20007f9e0ff */
[----:B------:R0:W-:Y:S04]  /*3ee0*/  @P2 STG.E.U16 desc[UR54][R202.64+0x2], R213 ;  /* 0x000002d5ca002986 */ /* 0x0001e8000c101536 */
[----:B------:R-:W-:Y:S01]  /*3ef0*/  IMAD.X R212, R209, 0x1, R13, P4 ;  /* 0x00000001d1d47824 */ /* 0x000fe200020e060d */
[----:B------:R-:W-:-:S04]  /*3f00*/  LEA R192, P4, R19, R204, 0x1 ;  /* 0x000000cc13c07211 */ /* 0x000fc800078808ff */
[----:B------:R-:W-:-:S05]  /*3f10*/  LEA.HI.X R193, R19, R205, R212, 0x1, P4 ;  /* 0x000000cd13c17211 */ /* 0x000fca00020f0cd4 */
[----:B------:R2:W3:Y:S01]  /*3f20*/  @P1 LDG.E.LTC128B.U16 R216, desc[UR54][R192.64] ;  /* 0x00000036c0d81981 */ /* 0x0004e2000c1e1520 */
[----:B------:R-:W-:Y:S01]  /*3f30*/  IADD3 R212, P2, R8, R214, RZ ;  /* 0x000000d608d47210 */ /* 0x000fe20007f5e0ff */
[----:B------:R-:W-:Y:S01]  /*3f40*/  BSSY B1, `(.L_x_33) ;  /* 0x0000012000017945 */ /* 0x000fe20003800000 */
[----:B------:R-:W-:-:S03]  /*3f50*/  SHF.L.U64.HI R19, R210, 0x4, R211 ;  /* 0x00000004d2137819 */ /* 0x000fc600000102d3 */
[----:B0-----:R-:W-:Y:S02]  /*3f60*/  IMAD.X R213, R9, 0x1, R209, P2 ;  /* 0x0000000109d57824 */ /* 0x001fe400010e06d1 */
[----:B------:R-:W-:-:S03]  /*3f70*/  IMAD.WIDE.U32 R212, R16, R208, R212 ;  /* 0x000000d010d47225 */ /* 0x000fc600078e00d4 */
[----:B--2---:R-:W-:Y:S01]  /*3f80*/  LEA R192, P2, R212, R204, 0x1 ;  /* 0x000000ccd4c07211 */ /* 0x004fe200078408ff */
[----:B---3--:R-:W-:-:S05]  /*3f90*/  HADD2.F32 R218, -RZ, R216.H0_H0 ;  /* 0x200000d8ffda7230 */ /* 0x008fca0000004100 */
[----:B------:R-:W-:-:S04]  /*3fa0*/  FMUL R7, R218, R23 ;  /* 0x00000017da077220 */ /* 0x000fc80000400000 */
[----:B------:R-:W-:Y:S01]  /*3fb0*/  FFMA R194, R194, R200, R7 ;  /* 0x000000c8c2c27223 */ /* 0x000fe20000000007 */
[----:B------:R-:W-:-:S04]  /*3fc0*/  IMAD.IADD R7, R6, 0x1, R213 ;  /* 0x0000000106077824 */ /* 0x000fc800078e02d5 */
[----:B------:R-:W-:Y:S02]  /*3fd0*/  F2FP.F16.F32.PACK_AB R194, RZ, R194 ;  /* 0x000000c2ffc2723e */ /* 0x000fe400000000ff */
[----:B------:R-:W-:Y:S01]  /*3fe0*/  LEA.HI.X R193, R212, R205, R7, 0x1, P2 ;  /* 0x000000cdd4c17211 */ /* 0x000fe200010f0c07 */
[----:B------:R-:W-:Y:S01]  /*3ff0*/  IMAD.SHL.U32 R7, R210, 0x10, RZ ;  /* 0x00000010d2077824 */ /* 0x000fe200078e00ff */
[----:B------:R-:W-:-:S04]  /*4000*/  ISETP.GT.AND P2, PT, R3, 0x8, P3 ;  /* 0x000000080300780c */ /* 0x000fc80001f44270 */
[----:B------:R-:W-:-:S05]  /*4010*/  IADD3 R212, P4, R7, R202, RZ ;  /* 0x000000ca07d47210 */ /* 0x000fca0007f9e0ff */
[----:B------:R-:W-:-:S05]  /*4020*/  IMAD.X R213, R19, 0x1, R203, P4 ;  /* 0x0000000113d57824 */ /* 0x000fca00020e06cb */
[----:B------:R0:W-:Y:S01]  /*4030*/  @P1 STG.E.U16 desc[UR54][R212.64], R194 ;  /* 0x000000c2d4001986 */ /* 0x0001e2000c101536 */
[----:B------:R-:W-:Y:S05]  /*4040*/  @!P2 BRA `(.L_x_34) ;  /* 0x000000000004a947 */ /* 0x000fea0003800000 */
[----:B------:R2:W5:Y:S02]  /*4050*/  LDG.E.LTC128B.U16 R216, desc[UR54][R192.64+0x2] ;  /* 0x00000236c0d87981 */ /* 0x000564000c1e1520 */
.L_x_34:
[----:B------:R-:W-:Y:S05]  /*4060*/  BSYNC B1 ;  /* 0x0000000000017941 */ /* 0x000fea0003800000 */
.L_x_33:
[----:B0----5:R-:W-:Y:S01]  /*4070*/  HADD2.F32 R194, -RZ, R216.H0_H0 ;  /* 0x200000d8ffc27230 */ /* 0x021fe20000004100 */
[----:B------:R-:W-:Y:S01]  /*4080*/  ISETP.GT.AND P1, PT, R4, 0x8, PT ;  /* 0x000000080400780c */ /* 0x000fe20003f24270 */
[----:B------:R-:W-:Y:S03]  /*4090*/  BSSY B1, `(.L_x_35) ;  /* 0x0000008000017945 */ /* 0x000fe60003800000 */
[----:B------:R-:W-:Y:S01]  /*40a0*/  FMUL R194, R194, R23 ;  /* 0x00000017c2c27220 */ /* 0x000fe20000400000 */
[----:B------:R-:W-:-:S03]  /*40b0*/  ISETP.GT.AND P4, PT, R3, RZ, P1 ;  /* 0x000000ff0300720c */ /* 0x000fc60000f84270 */
[----:B------:R-:W-:-:S05]  /*40c0*/  FFMA R194, R195, R200, R194 ;  /* 0x000000c8c3c27223 */ /* 0x000fca00000000c2 */
[----:B------:R-:W-:-:S05]  /*40d0*/  F2FP.F16.F32.PACK_AB R194, RZ, R194 ;  /* 0x000000c2ffc2723e */ /* 0x000fca00000000ff */
[----:B------:R0:W-:Y:S01]  /*40e0*/  @P2 STG.E.U16 desc[UR54][R212.64+0x2], R194 ;  /* 0x000002c2d4002986 */ /* 0x0001e2000c101536 */
[----:B------:R-:W-:Y:S05]  /*40f0*/  @!P4 BRA `(.L_x_36) ;  /* 0x000000000004c947 */ /* 0x000fea0003800000 */
[----:B------:R3:W5:Y:S02]  /*4100*/  LDG.E.LTC128B.U16 R216, desc[UR54][R20.64+0x10] ;  /* 0x0000103614d87981 */ /* 0x000764000c1e1520 */
.L_x_36:
[----:B------:R-:W-:Y:S05]  /*4110*/  BSYNC B1 ;  /* 0x0000000000017941 */ /* 0x000fea0003800000 */
.L_x_35:
        /* <DEDUP_REMOVED lines=10> */
.L_x_38:
[----:B------:R-:W-:Y:S05]  /*41c0*/  BSYNC B1 ;  /* 0x0000000000017941 */ /* 0x000fea0003800000 */
.L_x_37:
[----:B-----5:R-:W-:Y:S01]  /*41d0*/  HADD2.F32 R194, -RZ, R216.H0_H0 ;  /* 0x200000d8ffc27230 */ /* 0x020fe20000004100 */
[----:B------:R-:W-:Y:S01]  /*41e0*/  ISETP.GT.AND P4, PT, R3, 0x8, P1 ;  /* 0x000000080300780c */ /* 0x000fe20000f84270 */
[----:B------:R-:W-:Y:S03]  /*41f0*/  BSSY B1, `(.L_x_39) ;  /* 0x0000007000017945 */ /* 0x000fe60003800000 */
[----:B------:R-:W-:-:S04]  /*4200*/  FMUL R194, R194, R23 ;  /* 0x00000017c2c27220 */ /* 0x000fc80000400000 */
[----:B------:R-:W-:-:S05]  /*4210*/  FFMA R194, R197, R200, R194 ;  /* 0x000000c8c5c27223 */ /* 0x000fca00000000c2 */
[----:B------:R-:W-:-:S05]  /*4220*/  F2FP.F16.F32.PACK_AB R194, RZ, R194 ;  /* 0x000000c2ffc2723e */ /* 0x000fca00000000ff */
[----:B------:R0:W-:Y:S01]  /*4230*/  @P5 STG.E.U16 desc[UR54][R202.64+0x12], R194 ;  /* 0x000012c2ca005986 */ /* 0x0001e2000c101536 */
[----:B------:R-:W-:Y:S05]  /*4240*/  @!P4 BRA `(.L_x_40) ;  /* 0x000000000004c947 */ /* 0x000fea0003800000 */
[----:B------:R0:W5:Y:S02]  /*4250*/  LDG.E.LTC128B.U16 R216, desc[UR54][R192.64+0x10] ;  /* 0x00001036c0d87981 */ /* 0x000164000c1e1520 */
.L_x_40:
[----:B------:R-:W-:Y:S05]  /*4260*/  BSYNC B1 ;  /* 0x0000000000017941 */ /* 0x000fea0003800000 */
.L_x_39:
[----:B0----5:R-:W-:Y:S01]  /*4270*/  HADD2.F32 R194, -RZ, R216.H0_H0 ;  /* 0x200000d8ffc27230 */ /* 0x021fe20000004100 */
        /* <DEDUP_REMOVED lines=8> */
.L_x_42:
[----:B------:R-:W-:Y:S05]  /*4300*/  BSYNC B1 ;  /* 0x0000000000017941 */ /* 0x000fea0003800000 */
.L_x_41:
[----:B-----5:R-:W-:Y:S01]  /*4310*/  HADD2.F32 R12, -RZ, R216.H0_H0 ;  /* 0x200000d8ff0c7230 */ /* 0x020fe20000004100 */
[----:B------:R-:W-:Y:S01]  /*4320*/  ISETP.GT.AND P4, PT, R3, 0x80, P0 ;  /* 0x000000800300780c */ /* 0x000fe20000784270 */
[----:B------:R-:W-:Y:S02]  /*4330*/  IMAD.MOV.U32 R215, RZ, RZ, R209 ;  /* 0x000000ffffd77224 */ /* 0x000fe400078e00d1 */
[----:B------:R-:W-:Y:S02]  /*4340*/  IMAD R207, R207, 0x78, RZ ;  /* 0x00000078cfcf7824 */ /* 0x000fe400078e02ff */
[----:B------:R-:W-:Y:S01]  /*4350*/  FMUL R12, R12, R23 ;  /* 0x000000170c0c7220 */ /* 0x000fe20000400000 */
[----:B------:R-:W-:-:S04]  /*4360*/  IMAD.WIDE.U32 R214, R206, 0x78, R214 ;  /* 0x00000078ced67825 */ /* 0x000fc800078e00d6 */
[----:B------:R-:W-:Y:S01]  /*4370*/  FFMA R12, R199, R200, R12 ;  /* 0x000000c8c70c7223 */ /* 0x000fe2000000000c */
[----:B------:R-:W-:-:S04]  /*4380*/  IMAD.IADD R11, R215, 0x1, R207 ;  /* 0x00000001d70b7824 */ /* 0x000fc800078e02cf */
[----:B------:R-:W-:-:S04]  /*4390*/  F2FP.F16.F32.PACK_AB R12, RZ, R12 ;  /* 0x0000000cff0c723e */ /* 0x000fc800000000ff */
[----:B------:R-:W-:-:S05]  /*43a0*/  PRMT R198, R12, 0x7610, R198 ;  /* 0x000076100cc67816 */ /* 0x000fca00000000c6 */
[----:B------:R1:W-:Y:S01]  /*43b0*/  @P5 STG.E.U16 desc[UR54][R212.64+0x12], R198 ;  /* 0x000012c6d4005986 */ /* 0x0003e2000c101536 */
[----:B------:R-:W-:-:S05]  /*43c0*/  IADD3 R12, P5, R10, R214, RZ ;  /* 0x000000d60a0c7210 */ /* 0x000fca0007fbe0ff */
[----:B0-----:R-:W-:Y:S01]  /*43d0*/  IMAD.X R195, R11, 0x1, R13, P5 ;  /* 0x000000010bc37824 */ /* 0x001fe200028e060d */
[----:B------:R-:W-:-:S04]  /*43e0*/  LEA R194, P5, R12, R204, 0x1 ;  /* 0x000000cc0cc27211 */ /* 0x000fc800078a08ff */
[----:B------:R-:W-:Y:S02]  /*43f0*/  LEA.HI.X R195, R12, R205, R195, 0x1, P5 ;  /* 0x000000cd0cc37211 */ /* 0x000fe400028f0cc3 */
[----:B------:R-:W-:-:S06]  /*4400*/  PRMT R12, R216, 0x7610, R12 ;  /* 0x00007610d80c7816 */ /* 0x000fcc000000000c */
[----:B------:R-:W2:Y:S01]  /*4410*/  @P4 LDG.E.LTC128B.U16 R12, desc[UR54][R194.64] ;  /* 0x00000036c20c4981 */ /* 0x000ea2000c1e1520 */
[----:B------:R-:W-:Y:S01]  /*4420*/  IMAD R211, R211, 0xf0, RZ ;  /* 0x000000f0d3d37824 */ /* 0x000fe200078e02ff */
[----:B------:R-:W-:Y:S01]  /*4430*/  BSSY B1, `(.L_x_43) ;  /* 0x0000019000017945 */ /* 0x000fe20003800000 */
[----:B------:R-:W-:-:S04]  /*4440*/  IMAD.WIDE.U32 R218, R206, 0x78, R14 ;  /* 0x00000078ceda7825 */ /* 0x000fc800078e000e */
[----:B------:R-:W-:Y:S02]  /*4450*/  IMAD.IADD R219, R207, 0x1, R219 ;  /* 0x00000001cfdb7824 */ /* 0x000fe400078e02db */
[----:B--2---:R-:W-:-:S05]  /*4460*/  HADD2.F32 R196, -RZ, R12.H0_H0 ;  /* 0x2000000cffc47230 */ /* 0x004fca0000004100 */
[----:B------:R-:W-:-:S04]  /*4470*/  FMUL R197, R196, R23 ;  /* 0x00000017c4c57220 */ /* 0x000fc80000400000 */
[----:B------:R-:W-:-:S05]  /*4480*/  FFMA R197, R184, R200, R197 ;  /* 0x000000c8b8c57223 */ /* 0x000fca00000000c5 */
[----:B------:R-:W-:Y:S01]  /*4490*/  F2FP.F16.F32.PACK_AB R184, RZ, R197 ;  /* 0x000000c5ffb8723e */ /* 0x000fe200000000ff */
[----:B------:R-:W-:-:S03]  /*44a0*/  IMAD.WIDE.U32 R196, R210, 0xf0, R212 ;  /* 0x000000f0d2c47825 */ /* 0x000fc600078e00d4 */
[----:B------:R-:W-:Y:S01]  /*44b0*/  PRMT R195, R184, 0x7610, R195 ;  /* 0x00007610b8c37816 */ /* 0x000fe200000000c3 */
[----:B------:R-:W-:Y:S02]  /*44c0*/  IMAD.IADD R199, R197, 0x1, R211 ;  /* 0x00000001c5c77824 */ /* 0x000fe400078e02d3 */
[----:B-1----:R-:W-:-:S05]  /*44d0*/  @P4 IMAD.MOV.U32 R198, RZ, RZ, R196 ;  /* 0x000000ffffc64224 */ /* 0x002fca00078e00c4 */
[----:B------:R0:W-:Y:S02]  /*44e0*/  @P4 STG.E.U16 desc[UR54][R198.64], R195 ;  /* 0x000000c3c6004986 */ /* 0x0001e4000c101536 */
[----:B0-----:R-:W-:-:S03]  /*44f0*/  IMAD.WIDE.U32 R194, R0, R206, R218 ;  /* 0x000000ce00c27225 */ /* 0x001fc600078e00da */
[----:B------:R-:W-:-:S04]  /*4500*/  IADD3 R216, P4, R8, R194, RZ ;  /* 0x000000c208d87210 */ /* 0x000fc80007f9e0ff */
[----:B------:R-:W-:-:S03]  /*4510*/  IADD3.X R217, R9, R5, R195, P4, !PT ;  /* 0x0000000509d97210 */ /* 0x000fc600027fe4c3 */
[----:B------:R-:W-:-:S04]  /*4520*/  IMAD.WIDE.U32 R216, R16, R208, R216 ;  /* 0x000000d010d87225 */ /* 0x000fc800078e00d8 */
[----:B------:R-:W-:Y:S01]  /*4530*/  IMAD.IADD R184, R6, 0x1, R217 ;  /* 0x0000000106b87824 */ /* 0x000fe200078e02d9 */
[----:B------:R-:W-:-:S04]  /*4540*/  LEA R194, P4, R216, R204, 0x1 ;  /* 0x000000ccd8c27211 */ /* 0x000fc800078808ff */
[----:B------:R-:W-:Y:S02]  /*4550*/  LEA.HI.X R195, R216, R205, R184, 0x1, P4 ;  /* 0x000000cdd8c37211 */ /* 0x000fe400020f0cb8 */
[----:B------:R-:W-:-:S04]  /*4560*/  IADD3 R214, P4, P5, R10, R214, R14 ;  /* 0x000000d60ad67210 */ /* 0x000fc80007d9e00e */
[----:B------:R-:W-:Y:S02]  /*4570*/  IADD3.X R13, R13, R11, R15, P4, P5 ;  /* 0x0000000b0d0d7210 */ /* 0x000fe400027ea40f */
[----:B------:R-:W-:Y:S02]  /*4580*/  ISETP.GT.AND P4, PT, R3, 0x80, P3 ;  /* 0x000000800300780c */ /* 0x000fe40001f84270 */
[----:B------:R-:W-:-:S11]  /*4590*/  IADD3 R10, P5, R14, R218, RZ ;  /* 0x000000da0e0a7210 */ /* 0x000fd60007fbe0ff */
[----:B------:R-:W-:Y:S05]  /*45a0*/  @!P4 BRA `(.L_x_44) ;  /* 0x000000000004c947 */ /* 0x000fea0003800000 */
[----:B------:R0:W5:Y:S02]  /*45b0*/  LDG.E.LTC128B.U16 R12, desc[UR54][R194.64+0x2] ;  /* 0x00000236c20c7981 */ /* 0x000164000c1e1520 */
.L_x_44:
[----:B------:R-:W-:Y:S05]  /*45c0*/  BSYNC B1 ;  /* 0x0000000000017941 */ /* 0x000fea0003800000 */
.L_x_43:
[----:B-----5:R-:W-:Y:S01]  /*45d0*/  HADD2.F32 R14, -RZ, R12.H0_H0 ;  /* 0x2000000cff0e7230 */ /* 0x020fe20000004100 */
[----:B------:R-:W-:Y:S01]  /*45e0*/  ISETP.GT.AND P0, PT, R3, 0x88, P0 ;  /* 0x000000880300780c */ /* 0x000fe20000704270 */
[----:B------:R-:W-:Y:S01]  /*45f0*/  IMAD.X R11, R219, 0x1, R15, P5 ;  /* 0x00000001db0b7824 */ /* 0x000fe200028e060f */
[----:B------:R-:W-:Y:S01]  /*4600*/  BSSY B1, `(.L_x_45) ;  /* 0x000000e000017945 */ /* 0x000fe20003800000 */
[----:B------:R-:W-:Y:S02]  /*4610*/  @P4 IMAD.MOV.U32 R15, RZ, RZ, R199 ;  /* 0x000000ffff0f4224 */ /* 0x000fe400078e00c7 */
[----:B------:R-:W-:Y:S01]  /*4620*/  FMUL R14, R14, R23 ;  /* 0x000000170e0e7220 */ /* 0x000fe20000400000 */
[----:B------:R-:W-:-:S04]  /*4630*/  IMAD.WIDE.U32 R206, R0, R206, R10 ;  /* 0x000000ce00ce7225 */ /* 0x000fc800078e000a */
[----:B------:R-:W-:Y:S01]  /*4640*/  FFMA R14, R185, R200, R14 ;  /* 0x000000c8b90e7223 */ /* 0x000fe2000000000e */
[----:B------:R-:W-:-:S04]  /*4650*/  IADD3 R10, P5, R8, R206, RZ ;  /* 0x000000ce080a7210 */ /* 0x000fc80007fbe0ff */
[----:B------:R-:W-:-:S04]  /*4660*/  F2FP.F16.F32.PACK_AB R14, RZ, R14 ;  /* 0x0000000eff0e723e */ /* 0x000fc800000000ff */
[----:B------:R-:W-:Y:S01]  /*4670*/  PRMT R0, R14, 0x7610, R0 ;  /* 0x000076100e007816 */ /* 0x000fe20000000000 */
[----:B------:R-:W-:-:S05]  /*4680*/  @P4 IMAD.MOV.U32 R14, RZ, RZ, R196 ;  /* 0x000000ffff0e4224 */ /* 0x000fca00078e00c4 */
[----:B------:R1:W-:Y:S02]  /*4690*/  @P4 STG.E.U16 desc[UR54][R14.64+0x2], R0 ;  /* 0x000002000e004986 */ /* 0x0003e4000c101536 */
[----:B-1----:R-:W-:-:S04]  /*46a0*/  LEA R14, P4, R214, R204, 0x1 ;  /* 0x000000ccd60e7211 */ /* 0x002fc800078808ff */
[----:B------:R-:W-:Y:S01]  /*46b0*/  LEA.HI.X R15, R214, R205, R13, 0x1, P4 ;  /* 0x000000cdd60f7211 */ /* 0x000fe200020f0c0d */
[----:B------:R-:W-:Y:S08]  /*46c0*/  @!P0 BRA `(.L_x_46) ;  /* 0x0000000000048947 */ /* 0x000ff00003800000 */
[----:B------:R1:W5:Y:S02]  /*46d0*/  LDG.E.LTC128B.U16 R12, desc[UR54][R14.64] ;  /* 0x000000360e0c7981 */ /* 0x000364000c1e1520 */
.L_x_46:
[----:B------:R-:W-:Y:S05]  /*46e0*/  BSYNC B1 ;  /* 0x0000000000017941 */ /* 0x000fea0003800000 */
.L_x_45:
[----:B-----5:R-:W-:Y:S01]  /*46f0*/  HADD2.F32 R0, -RZ, R12.H0_H0 ;  /* 0x2000000cff007230 */ /* 0x020fe20000004100 */
[----:B------:R-:W-:Y:S01]  /*4700*/  IADD3.X R11, R9, R5, R207, P5, !PT ;  /* 0x00000005090b7210 */ /* 0x000fe20002ffe4cf */
[----:B------:R-:W-:Y:S01]  /*4710*/  BSSY B1, `(.L_x_47) ;  /* 0x000000e000017945 */ /* 0x000fe20003800000 */
[----:B------:R-:W-:Y:S02]  /*4720*/  IADD3 R8, P4, R7, R196, RZ ;  /* 0x000000c407087210 */ /* 0x000fe40007f9e0ff */
[----:B------:R-:W-:Y:S01]  /*4730*/  FMUL R5, R0, R23 ;  /* 0x0000001700057220 */ /* 0x000fe20000400000 */
[----:B------:R-:W-:Y:S01]  /*4740*/  ISETP.GT.AND P3, PT, R3, 0x88, P3 ;  /* 0x000000880300780c */ /* 0x000fe20001f64270 */
[----:B------:R-:W-:-:S04]  /*4750*/  IMAD.WIDE.U32 R10, R16, R208, R10 ;  /* 0x000000d0100a7225 */ /* 0x000fc800078e000a */
[----:B------:R-:W-:Y:S01]  /*4760*/  FFMA R5, R186, R200, R5 ;  /* 0x000000c8ba057223 */ /* 0x000fe20000000005 */
[----:B------:R-:W-:Y:S01]  /*4770*/  IMAD.X R9, R199, 0x1, R19, P4 ;  /* 0x00000001c7097824 */ /* 0x000fe200020e0613 */
[----:B------:R-:W-:Y:S01]  /*4780*/  LEA R204, P5, R10, R204, 0x1 ;  /* 0x000000cc0acc7211 */ /* 0x000fe200078a08ff */
[----:B------:R-:W-:Y:S02]  /*4790*/  IMAD.IADD R6, R6, 0x1, R11 ;  /* 0x0000000106067824 */ /* 0x000fe400078e020b */
[----:B------:R-:W-:-:S03]  /*47a0*/  F2FP.F16.F32.PACK_AB R5, RZ, R5 ;  /* 0x00000005ff05723e */ /* 0x000fc600000000ff */
[----:B------:R-:W-:Y:S02]  /*47b0*/  LEA.HI.X R205, R10, R205, R6, 0x1, P5 ;  /* 0x000000cd0acd7211 */ /* 0x000fe400028f0c06 */
[----:B------:R2:W-:Y:S01]  /*47c0*/  @P0 STG.E.U16 desc[UR54][R8.64], R5 ;  /* 0x0000000508000986 */ /* 0x0005e2000c101536 */
[----:B------:R-:W-:Y:S05]  /*47d0*/  @!P3 BRA `(.L_x_48) ;  /* 0x000000000004b947 */ /* 0x000fea0003800000 */
[----:B------:R0:W5:Y:S02]  /*47e0*/  LDG.E.LTC128B.U16 R12, desc[UR54][R204.64+0x2] ;  /* 0x00000236cc0c7981 */ /* 0x000164000c1e1520 */
.L_x_48:
[----:B------:R-:W-:Y:S05]  /*47f0*/  BSYNC B1 ;  /* 0x0000000000017941 */ /* 0x000fea0003800000 */
.L_x_47:
        /* <DEDUP_REMOVED lines=9> */
.L_x_50:
[----:B------:R-:W-:Y:S05]  /*4890*/  BSYNC B1 ;  /* 0x0000000000017941 */ /* 0x000fea0003800000 */
.L_x_49:
[----:B0----5:R-:W-:Y:S01]  /*48a0*/  HADD2.F32 R0, -RZ, R12.H0_H0 ;  /* 0x2000000cff007230 */ /* 0x021fe20000004100 */
[----:B------:R-:W-:Y:S01]  /*48b0*/  ISETP.GT.AND P3, PT, R3, 0x80, P2 ;  /* 0x000000800300780c */ /* 0x000fe20001764270 */
[----:B------:R-:W-:Y:S01]  /*48c0*/  @P0 IMAD.MOV.U32 R10, RZ, RZ, R196 ;  /* 0x000000ffff0a0224 */ /* 0x000fe200078e00c4 */
[----:B------:R-:W-:Y:S01]  /*48d0*/  BSSY B1, `(.L_x_51) ;  /* 0x0000008000017945 */ /* 0x000fe20003800000 */
[----:B------:R-:W-:Y:S02]  /*48e0*/  @P0 IMAD.MOV.U32 R11, RZ, RZ, R199 ;  /* 0x000000ffff0b0224 */ /* 0x000fe400078e00c7 */
[----:B--2---:R-:W-:-:S04]  /*48f0*/  FMUL R5, R0, R23 ;  /* 0x0000001700057220 */ /* 0x004fc80000400000 */
[----:B------:R-:W-:-:S05]  /*4900*/  FFMA R5, R188, R200, R5 ;  /* 0x000000c8bc057223 */ /* 0x000fca0000000005 */
[----:B------:R-:W-:-:S05]  /*4910*/  F2FP.F16.F32.PACK_AB R5, RZ, R5 ;  /* 0x00000005ff05723e */ /* 0x000fca00000000ff */
[----:B------:R0:W-:Y:S01]  /*4920*/  @P0 STG.E.U16 desc[UR54][R10.64+0x10], R5 ;  /* 0x000010050a000986 */ /* 0x0001e2000c101536 */
[----:B------:R-:W-:Y:S05]  /*4930*/  @!P3 BRA `(.L_x_52) ;  /* 0x000000000004b947 */ /* 0x000fea0003800000 */
[----:B------:R2:W5:Y:S02]  /*4940*/  LDG.E.LTC128B.U16 R12, desc[UR54][R194.64+0x12] ;  /* 0x00001236c20c7981 */ /* 0x000564000c1e1520 */
.L_x_52:
[----:B------:R-:W-:Y:S05]  /*4950*/  BSYNC B1 ;  /* 0x0000000000017941 */ /* 0x000fea0003800000 */
.L_x_51:
[----:B-----5:R-:W-:Y:S01]  /*4960*/  HADD2.F32 R0, -RZ, R12.H0_H0 ;  /* 0x2000000cff007230 */ /* 0x020fe20000004100 */
[----:B------:R-:W-:Y:S01]  /*4970*/  ISETP.GT.AND P1, PT, R3, 0x88, P1 ;  /* 0x000000880300780c */ /* 0x000fe20000f24270 */
[----:B------:R-:W-:Y:S01]  /*4980*/  @P3 IMAD.MOV.U32 R197, RZ, RZ, R199 ;  /* 0x000000ffffc53224 */ /* 0x000fe200078e00c7 */
[----:B------:R-:W-:Y:S02]  /*4990*/  BSSY B1, `(.L_x_53) ;  /* 0x0000007000017945 */ /* 0x000fe40003800000 */
[----:B------:R-:W-:-:S04]  /*49a0*/  FMUL R0, R0, R23 ;  /* 0x0000001700007220 */ /* 0x000fc80000400000 */
[----:B------:R-:W-:-:S05]  /*49b0*/  FFMA R0, R189, R200, R0 ;  /* 0x000000c8bd007223 */ /* 0x000fca0000000000 */
[----:B------:R-:W-:-:S05]  /*49c0*/  F2FP.F16.F32.PACK_AB R0, RZ, R0 ;  /* 0x00000000ff00723e */ /* 0x000fca00000000ff */
[----:B------:R0:W-:Y:S01]  /*49d0*/  @P3 STG.E.U16 desc[UR54][R196.64+0x12], R0 ;  /* 0x00001200c4003986 */ /* 0x0001e2000c101536 */
[----:B------:R-:W-:Y:S05]  /*49e0*/  @!P1 BRA `(.L_x_54) ;  /* 0x0000000000049947 */ /* 0x000fea0003800000 */
[----:B------:R0:W5:Y:S02]  /*49f0*/  LDG.E.LTC128B.U16 R12, desc[UR54][R204.64+0x10] ;  /* 0x00001036cc0c7981 */ /* 0x000164000c1e1520 */
.L_x_54:
[----:B------:R-:W-:Y:S05]  /*4a00*/  BSYNC B1 ;  /* 0x0000000000017941 */ /* 0x000fea0003800000 */
.L_x_53:
        /* <DEDUP_REMOVED lines=9> */
.L_x_56:
[----:B------:R-:W-:Y:S05]  /*4aa0*/  BSYNC B1 ;  /* 0x0000000000017941 */ /* 0x000fea0003800000 */
.L_x_55:
[----:B-----5:R-:W-:Y:S01]  /*4ab0*/  HADD2.F32 R0, -RZ, R12.H0_H0 ;  /* 0x2000000cff007230 */ /* 0x020fe20000004100 */
        /* <DEDUP_REMOVED lines=9> */
.L_x_58:
[----:B------:R-:W-:Y:S05]  /*4b50*/  BSYNC B1 ;  /* 0x0000000000017941 */ /* 0x000fea0003800000 */
.L_x_57:
        /* <DEDUP_REMOVED lines=10> */
.L_x_60:
[----:B------:R-:W-:Y:S05]  /*4c00*/  BSYNC B1 ;  /* 0x0000000000017941 */ /* 0x000fea0003800000 */
.L_x_59:
        /* <DEDUP_REMOVED lines=9> */
.L_x_62:
[----:B------:R-:W-:Y:S05]  /*4ca0*/  BSYNC B1 ;  /* 0x0000000000017941 */ /* 0x000fea0003800000 */
.L_x_61:
        /* <DEDUP_REMOVED lines=9> */
.L_x_64:
[----:B------:R-:W-:Y:S05]  /*4d40*/  BSYNC B1 ;  /* 0x0000000000017941 */ /* 0x000fea0003800000 */
.L_x_63:
        /* <DEDUP_REMOVED lines=10> */
.L_x_66:
[----:B------:R-:W-:Y:S05]  /*4df0*/  BSYNC B1 ;  /* 0x0000000000017941 */ /* 0x000fea0003800000 */
.L_x_65:
        /* <DEDUP_REMOVED lines=10> */
.L_x_68:
[----:B------:R-:W-:Y:S05]  /*4ea0*/  BSYNC B1 ;  /* 0x0000000000017941 */ /* 0x000fea0003800000 */
.L_x_67:
        /* <DEDUP_REMOVED lines=9> */
.L_x_70:
[----:B------:R-:W-:Y:S05]  /*4f40*/  BSYNC B1 ;  /* 0x0000000000017941 */ /* 0x000fea0003800000 */
.L_x_69:
        /* <DEDUP_REMOVED lines=9> */
.L_x_72:
[----:B------:R-:W-:Y:S05]  /*4fe0*/  BSYNC B1 ;  /* 0x0000000000017941 */ /* 0x000fea0003800000 */
.L_x_71:
        /* <DEDUP_REMOVED lines=9> */
.L_x_74:
[----:B------:R-:W-:Y:S05]  /*5080*/  BSYNC B1 ;  /* 0x0000000000017941 */ /* 0x000fea0003800000 */
.L_x_73:
[----:B0----5:R-:W-:Y:S01]  /*5090*/  HADD2.F32 R0, -RZ, R12.H0_H0 ;  /* 0x2000000cff007230 */ /* 0x021fe20000004100 */
[----:B------:R-:W-:Y:S01]  /*50a0*/  ISETP.GT.AND P4, PT, R3, 0x80, P2 ;  /* 0x000000800300780c */ /* 0x000fe20001784270 */
[----:B------:R-:W-:Y:S01]  /*50b0*/  IMAD.WIDE.U32 R10, R210, 0xf0, R212 ;  /* 0x000000f0d20a7825 */ /* 0x000fe200078e00d4 */
[----:B------:R-:W-:Y:S03]  /*50c0*/  BSSY B1, `(.L_x_75) ;  /* 0x0000009000017945 */ /* 0x000fe60003800000 */
[----:B------:R-:W-:Y:S01]  /*50d0*/  FMUL R5, R0, R23 ;  /* 0x0000001700057220 */ /* 0x000fe20000400000 */
[----:B------:R-:W-:Y:S02]  /*50e0*/  IMAD.IADD R9, R211, 0x1, R11 ;  /* 0x00000001d3097824 */ /* 0x000fe400078e020b */
[----:B------:R-:W-:Y:S02]  /*50f0*/  IMAD.MOV.U32 R8, RZ, RZ, R10 ;  /* 0x000000ffff087224 */ /* 0x000fe400078e000a */
[----:B------:R-:W-:-:S05]  /*5100*/  FFMA R5, R168, R200, R5 ;  /* 0x000000c8a8057223 */ /* 0x000fca0000000005 */
[----:B------:R-:W-:-:S05]  /*5110*/  F2FP.F16.F32.PACK_AB R5, RZ, R5 ;  /* 0x00000005ff05723e */ /* 0x000fca00000000ff */
[----:B------:R0:W-:Y:S01]  /*5120*/  @P5 STG.E.U16 desc[UR54][R8.64+0x20], R5 ;  /* 0x0000200508005986 */ /* 0x0001e2000c101536 */
[----:B------:R-:W-:Y:S05]  /*5130*/  @!P4 BRA `(.L_x_76) ;  /* 0x000000000004c947 */ /* 0x000fea0003800000 */
[----:B------:R0:W5:Y:S02]  /*5140*/  LDG.E.LTC128B.U16 R12, desc[UR54][R194.64+0x22] ;  /* 0x00002236c20c7981 */ /* 0x000164000c1e1520 */
.L_x_76:
[----:B------:R-:W-:Y:S05]  /*5150*/  BSYNC B1 ;  /* 0x0000000000017941 */ /* 0x000fea0003800000 */
.L_x_75:
        /* <DEDUP_REMOVED lines=9> */
.L_x_78:
[----:B------:R-:W-:Y:S05]  /*51f0*/  BSYNC B1 ;  /* 0x0000000000017941 */ /* 0x000fea0003800000 */
.L_x_77:
[----:B0----5:R-:W-:Y:S01]  /*5200*/  HADD2.F32 R0, -RZ, R12.H0_H0 ;  /* 0x2000000cff007230 */ /* 0x021fe20000004100 */
[----:B------:R-:W-:Y:S01]  /*5210*/  IADD3 R6, P4, R7, R10, RZ ;  /* 0x0000000a07067210 */ /* 0x000fe20007f9e0ff */
[----:B------:R-:W-:Y:S01]  /*5220*/  BSSY B1, `(.L_x_79) ;  /* 0x0000009000017945 */ /* 0x000fe20003800000 */
[----:B------:R-:W-:Y:S02]  /*5230*/  ISETP.GT.AND P2, PT, R3, 0x88, P2 ;  /* 0x000000880300780c */ /* 0x000fe40001744270 */
[----:B------:R-:W-:Y:S01]  /*5240*/  FMUL R5, R0, R23 ;  /* 0x0000001700057220 */ /* 0x000fe20000400000 */
[----:B------:R-:W-:-:S03]  /*5250*/  IMAD.X R7, R19, 0x1, R9, P4 ;  /* 0x0000000113077824 */ /* 0x000fc600020e0609 */
[----:B------:R-:W-:-:S05]  /*5260*/  FFMA R5, R170, R200, R5 ;  /* 0x000000c8aa057223 */ /* 0x000fca0000000005 */
[----:B------:R-:W-:-:S05]  /*5270*/  F2FP.F16.F32.PACK_AB R5, RZ, R5 ;  /* 0x00000005ff05723e */ /* 0x000fca00000000ff */
[----:B------:R0:W-:Y:S01]  /*5280*/  @P3 STG.E.U16 desc[UR54][R6.64+0x20], R5 ;  /* 0x0000200506003986 */ /* 0x0001e2000c101536 */
[----:B------:R-:W-:Y:S05]  /*5290*/  @!P2 BRA `(.L_x_80) ;  /* 0x000000000004a947 */ /* 0x000fea0003800000 */
[----:B------:R0:W5:Y:S02]  /*52a0*/  LDG.E.LTC128B.U16 R12, desc[UR54][R204.64+0x22] ;  /* 0x00002236cc0c7981 */ /* 0x000164000c1e1520 */
.L_x_80:
[----:B------:R-:W-:Y:S05]  /*52b0*/  BSYNC B1 ;  /* 0x0000000000017941 */ /* 0x000fea0003800000 */
.L_x_79:
        /* <DEDUP_REMOVED lines=9> */
.L_x_82:
[----:B------:R-:W-:Y:S05]  /*5350*/  BSYNC B1 ;  /* 0x0000000000017941 */ /* 0x000fea0003800000 */
.L_x_81:
        /* <DEDUP_REMOVED lines=9> */
.L_x_84:
[----:B------:R-:W-:Y:S05]  /*53f0*/  BSYNC B1 ;  /* 0x0000000000017941 */ /* 0x000fea0003800000 */
.L_x_83:
        /* <DEDUP_REMOVED lines=9> */
.L_x_86:
[----:B------:R-:W-:Y:S05]  /*5490*/  BSYNC B1 ;  /* 0x0000000000017941 */ /* 0x000fea0003800000 */
.L_x_85:
        /* <DEDUP_REMOVED lines=9> */
.L_x_88:
[----:B------:R-:W-:Y:S05]  /*5530*/  BSYNC B1 ;  /* 0x0000000000017941 */ /* 0x000fea0003800000 */
.L_x_87:
        /* <DEDUP_REMOVED lines=10> */
.L_x_90:
[----:B------:R-:W-:Y:S05]  /*55e0*/  BSYNC B1 ;  /* 0x0000000000017941 */ /* 0x000fea0003800000 */
.L_x_89:
        /* <DEDUP_REMOVED lines=10> */
.L_x_92:
[----:B------:R-:W-:Y:S05]  /*5690*/  BSYNC B1 ;  /* 0x0000000000017941 */ /* 0x000fea0003800000 */
.L_x_91:
        /* <DEDUP_REMOVED lines=9> */
.L_x_94:
[----:B------:R-:W-:Y:S05]  /*5730*/  BSYNC B1 ;  /* 0x0000000000017941 */ /* 0x000fea0003800000 */
.L_x_93:
        /* <DEDUP_REMOVED lines=9> */
.L_x_96:
[----:B------:R-:W-:Y:S05]  /*57d0*/  BSYNC B1 ;  /* 0x0000000000017941 */ /* 0x000fea0003800000 */
.L_x_95:
        /* <DEDUP_REMOVED lines=10> */
.L_x_98:
[----:B------:R-:W-:Y:S05]  /*5880*/  BSYNC B1 ;  /* 0x0000000000017941 */ /* 0x000fea0003800000 */
.L_x_97:
        /* <DEDUP_REMOVED lines=10> */
.L_x_100:
[----:B------:R-:W-:Y:S05]  /*5930*/  BSYNC B1 ;  /* 0x0000000000017941 */ /* 0x000fea0003800000 */
.L_x_99:
        /* <DEDUP_REMOVED lines=9> */
.L_x_102:
[----:B------:R-:W-:Y:S05]  /*59d0*/  BSYNC B1 ;  /* 0x0000000000017941 */ /* 0x000fea0003800000 */
.L_x_101:
        /* <DEDUP_REMOVED lines=9> */
.L_x_104:
[----:B------:R-:W-:Y:S05]  /*5a70*/  BSYNC B1 ;  /* 0x0000000000017941 */ /* 0x000fea0003800000 */
.L_x_103:
        /* <DEDUP_REMOVED lines=9> */
.L_x_106:
[----:B------:R-:W-:Y:S05]  /*5b10*/  BSYNC B1 ;  /* 0x0000000000017941 */ /* 0x000fea0003800000 */
.L_x_105:
        /* <DEDUP_REMOVED lines=9> */
.L_x_108:
[----:B------:R-:W-:Y:S05]  /*5bb0*/  BSYNC B1 ;  /* 0x0000000000017941 */ /* 0x000fea0003800000 */
.L_x_107:
        /* <DEDUP_REMOVED lines=9> */
.L_x_110:
[----:B------:R-:W-:Y:S05]  /*5c50*/  BSYNC B1 ;  /* 0x0000000000017941 */ /* 0x000fea0003800000 */
.L_x_109:
        /* <DEDUP_REMOVED lines=9> */
.L_x_112:
[----:B------:R-:W-:Y:S05]  /*5cf0*/  BSYNC B1 ;  /* 0x0000000000017941 */ /* 0x000fea0003800000 */
.L_x_111:
        /* <DEDUP_REMOVED lines=9> */
.L_x_114:
[----:B------:R-:W-:Y:S05]  /*5d90*/  BSYNC B1 ;  /* 0x0000000000017941 */ /* 0x000fea0003800000 */
.L_x_113:
        /* <DEDUP_REMOVED lines=9> */
.L_x_116:
[----:B------:R-:W-:Y:S05]  /*5e30*/  BSYNC B1 ;  /* 0x0000000000017941 */ /* 0x000fea0003800000 */
.L_x_115:
        /* <DEDUP_REMOVED lines=9> */
.L_x_118:
[----:B------:R-:W-:Y:S05]  /*5ed0*/  BSYNC B1 ;  /* 0x0000000000017941 */ /* 0x000fea0003800000 */
.L_x_117:
        /* <DEDUP_REMOVED lines=9> */
.L_x_120:
[----:B------:R-:W-:Y:S05]  /*5f70*/  BSYNC B1 ;  /* 0x0000000000017941 */ /* 0x000fea0003800000 */
.L_x_119:
        /* <DEDUP_REMOVED lines=10> */
.L_x_122:
[----:B------:R-:W-:Y:S05]  /*6020*/  BSYNC B1 ;  /* 0x0000000000017941 */ /* 0x000fea0003800000 */
.L_x_121:
        /* <DEDUP_REMOVED lines=10> */
.L_x_124:
[----:B------:R-:W-:Y:S05]  /*60d0*/  BSYNC B1 ;  /* 0x0000000000017941 */ /* 0x000fea0003800000 */
.L_x_123:
        /* <DEDUP_REMOVED lines=9> */
.L_x_126:
[----:B------:R-:W-:Y:S05]  /*6170*/  BSYNC B1 ;  /* 0x0000000000017941 */ /* 0x000fea0003800000 */
.L_x_125:
        /* <DEDUP_REMOVED lines=9> */
.L_x_128:
[----:B------:R-:W-:Y:S05]  /*6210*/  BSYNC B1 ;  /* 0x0000000000017941 */ /* 0x000fea0003800000 */
.L_x_127:
        /* <DEDUP_REMOVED lines=10> */
.L_x_130:
[----:B------:R-:W-:Y:S05]  /*62c0*/  BSYNC B1 ;  /* 0x0000000000017941 */ /* 0x000fea0003800000 */
.L_x_129:
        /* <DEDUP_REMOVED lines=10> */
.L_x_132:
[----:B------:R-:W-:Y:S05]  /*6370*/  BSYNC B1 ;  /* 0x0000000000017941 */ /* 0x000fea0003800000 */
.L_x_131:
        /* <DEDUP_REMOVED lines=9> */
.L_x_134:
[----:B------:R-:W-:Y:S05]  /*6410*/  BSYNC B1 ;  /* 0x0000000000017941 */ /* 0x000fea0003800000 */
.L_x_133:
        /* <DEDUP_REMOVED lines=9> */
.L_x_136:
[----:B------:R-:W-:Y:S05]  /*64b0*/  BSYNC B1 ;  /* 0x0000000000017941 */ /* 0x000fea0003800000 */
.L_x_135:
        /* <DEDUP_REMOVED lines=9> */
.L_x_138:
[----:B------:R-:W-:Y:S05]  /*6550*/  BSYNC B1 ;  /* 0x0000000000017941 */ /* 0x000fea0003800000 */
.L_x_137:
        /* <DEDUP_REMOVED lines=9> */
.L_x_140:
[----:B------:R-:W-:Y:S05]  /*65f0*/  BSYNC B1 ;  /* 0x0000000000017941 */ /* 0x000fea0003800000 */
.L_x_139:
        /* <DEDUP_REMOVED lines=9> */
.L_x_142:
[----:B------:R-:W-:Y:S05]  /*6690*/  BSYNC B1 ;  /* 0x0000000000017941 */ /* 0x000fea0003800000 */
.L_x_141:
        /* <DEDUP_REMOVED lines=9> */
.L_x_144:
[----:B------:R-:W-:Y:S05]  /*6730*/  BSYNC B1 ;  /* 0x0000000000017941 */ /* 0x000fea0003800000 */
.L_x_143:
        /* <DEDUP_REMOVED lines=9> */
.L_x_146:
[----:B------:R-:W-:Y:S05]  /*67d0*/  BSYNC B1 ;  /* 0x0000000000017941 */ /* 0x000fea0003800000 */
.L_x_145:
        /* <DEDUP_REMOVED lines=9> */
.L_x_148:
[----:B------:R-:W-:Y:S05]  /*6870*/  BSYNC B1 ;  /* 0x0000000000017941 */ /* 0x000fea0003800000 */
.L_x_147:
        /* <DEDUP_REMOVED lines=9> */
.L_x_150:
[----:B------:R-:W-:Y:S05]  /*6910*/  BSYNC B1 ;  /* 0x0000000000017941 */ /* 0x000fea0003800000 */
.L_x_149:
        /* <DEDUP_REMOVED lines=9> */
.L_x_152:
[----:B------:R-:W-:Y:S05]  /*69b0*/  BSYNC B1 ;  /* 0x0000000000017941 */ /* 0x000fea0003800000 */
.L_x_151:
        /* <DEDUP_REMOVED lines=10> */
.L_x_154:
[----:B------:R-:W-:Y:S05]  /*6a60*/  BSYNC B1 ;  /* 0x0000000000017941 */ /* 0x000fea0003800000 */
.L_x_153:
        /* <DEDUP_REMOVED lines=10> */
.L_x_156:
[----:B------:R-:W-:Y:S05]  /*6b10*/  BSYNC B1 ;  /* 0x0000000000017941 */ /* 0x000fea0003800000 */
.L_x_155:
        /* <DEDUP_REMOVED lines=9> */
.L_x_158:
[----:B------:R-:W-:Y:S05]  /*6bb0*/  BSYNC B1 ;  /* 0x0000000000017941 */ /* 0x000fea0003800000 */
.L_x_157:
        /* <DEDUP_REMOVED lines=9> */
.L_x_160:
[----:B------:R-:W-:Y:S05]  /*6c50*/  BSYNC B1 ;  /* 0x0000000000017941 */ /* 0x000fea0003800000 */
.L_x_159:
        /* <DEDUP_REMOVED lines=10> */
.L_x_162:
[----:B------:R-:W-:Y:S05]  /*6d00*/  BSYNC B1 ;  /* 0x0000000000017941 */ /* 0x000fea0003800000 */
.L_x_161:
        /* <DEDUP_REMOVED lines=10> */
.L_x_164:
[----:B------:R-:W-:Y:S05]  /*6db0*/  BSYNC B1 ;  /* 0x0000000000017941 */ /* 0x000fea0003800000 */
.L_x_163:
        /* <DEDUP_REMOVED lines=9> */
.L_x_166:
[----:B------:R-:W-:Y:S05]  /*6e50*/  BSYNC B1 ;  /* 0x0000000000017941 */ /* 0x000fea0003800000 */
.L_x_165:
        /* <DEDUP_REMOVED lines=9> */
.L_x_168:
[----:B------:R-:W-:Y:S05]  /*6ef0*/  BSYNC B1 ;  /* 0x0000000000017941 */ /* 0x000fea0003800000 */
.L_x_167:
        /* <DEDUP_REMOVED lines=9> */
.L_x_170:
[----:B------:R-:W-:Y:S05]  /*6f90*/  BSYNC B1 ;  /* 0x0000000000017941 */ /* 0x000fea0003800000 */
.L_x_169:
        /* <DEDUP_REMOVED lines=9> */
.L_x_172:
[----:B------:R-:W-:Y:S05]  /*7030*/  BSYNC B1 ;  /* 0x0000000000017941 */ /* 0x000fea0003800000 */
.L_x_171:
        /* <DEDUP_REMOVED lines=9> */
.L_x_174:
[----:B------:R-:W-:Y:S05]  /*70d0*/  BSYNC B1 ;  /* 0x0000000000017941 */ /* 0x000fea0003800000 */
.L_x_173:
        /* <DEDUP_REMOVED lines=9> */
.L_x_176:
[----:B------:R-:W-:Y:S05]  /*7170*/  BSYNC B1 ;  /* 0x0000000000017941 */ /* 0x000fea0003800000 */
.L_x_175:
        /* <DEDUP_REMOVED lines=9> */
.L_x_178:
[----:B------:R-:W-:Y:S05]  /*7210*/  BSYNC B1 ;  /* 0x0000000000017941 */ /* 0x000fea0003800000 */
.L_x_177:
        /* <DEDUP_REMOVED lines=9> */
.L_x_180:
[----:B------:R-:W-:Y:S05]  /*72b0*/  BSYNC B1 ;  /* 0x0000000000017941 */ /* 0x000fea0003800000 */
.L_x_179:
        /* <DEDUP_REMOVED lines=9> */
.L_x_182:
[----:B------:R-:W-:Y:S05]  /*7350*/  BSYNC B1 ;  /* 0x0000000000017941 */ /* 0x000fea0003800000 */
.L_x_181:
        /* <DEDUP_REMOVED lines=9> */
.L_x_184:
[----:B------:R-:W-:Y:S05]  /*73f0*/  BSYNC B1 ;  /* 0x0000000000017941 */ /* 0x000fea0003800000 */
.L_x_183:
        /* <DEDUP_REMOVED lines=10> */
.L_x_186:
[----:B------:R-:W-:Y:S05]  /*74a0*/  BSYNC B1 ;  /* 0x0000000000017941 */ /* 0x000fea0003800000 */
.L_x_185:
        /* <DEDUP_REMOVED lines=10> */
.L_x_188:
[----:B------:R-:W-:Y:S05]  /*7550*/  BSYNC B1 ;  /* 0x0000000000017941 */ /* 0x000fea0003800000 */
.L_x_187:
        /* <DEDUP_REMOVED lines=9> */
.L_x_190:
[----:B------:R-:W-:Y:S05]  /*75f0*/  BSYNC B1 ;  /* 0x0000000000017941 */ /* 0x000fea0003800000 */
.L_x_189:
        /* <DEDUP_REMOVED lines=9> */
.L_x_192:
[----:B------:R-:W-:Y:S05]  /*7690*/  BSYNC B1 ;  /* 0x0000000000017941 */ /* 0x000fea0003800000 */
.L_x_191:
        /* <DEDUP_REMOVED lines=10> */
.L_x_194:
[----:B------:R-:W-:Y:S05]  /*7740*/  BSYNC B1 ;  /* 0x0000000000017941 */ /* 0x000fea0003800000 */
.L_x_193:
        /* <DEDUP_REMOVED lines=10> */
.L_x_196:
[----:B------:R-:W-:Y:S05]  /*77f0*/  BSYNC B1 ;  /* 0x0000000000017941 */ /* 0x000fea0003800000 */
.L_x_195:
        /* <DEDUP_REMOVED lines=9> */
.L_x_198:
[----:B------:R-:W-:Y:S05]  /*7890*/  BSYNC B1 ;  /* 0x0000000000017941 */ /* 0x000fea0003800000 */
.L_x_197:
        /* <DEDUP_REMOVED lines=9> */
.L_x_200:
[----:B------:R-:W-:Y:S05]  /*7930*/  BSYNC B1 ;  /* 0x0000000000017941 */ /* 0x000fea0003800000 */
.L_x_199:
        /* <DEDUP_REMOVED lines=9> */
.L_x_202:
[----:B------:R-:W-:Y:S05]  /*79d0*/  BSYNC B1 ;  /* 0x0000000000017941 */ /* 0x000fea0003800000 */
.L_x_201:
        /* <DEDUP_REMOVED lines=9> */
.L_x_204:
[----:B------:R-:W-:Y:S05]  /*7a70*/  BSYNC B1 ;  /* 0x0000000000017941 */ /* 0x000fea0003800000 */
.L_x_203:
        /* <DEDUP_REMOVED lines=9> */
.L_x_206:
[----:B------:R-:W-:Y:S05]  /*7b10*/  BSYNC B1 ;  /* 0x0000000000017941 */ /* 0x000fea0003800000 */
.L_x_205:
        /* <DEDUP_REMOVED lines=9> */
.L_x_208:
[----:B------:R-:W-:Y:S05]  /*7bb0*/  BSYNC B1 ;  /* 0x0000000000017941 */ /* 0x000fea0003800000 */
.L_x_207:
        /* <DEDUP_REMOVED lines=9> */
.L_x_210:
[----:B------:R-:W-:Y:S05]  /*7c50*/  BSYNC B1 ;  /* 0x0000000000017941 */ /* 0x000fea0003800000 */
.L_x_209:
        /* <DEDUP_REMOVED lines=9> */
.L_x_212:
[----:B------:R-:W-:Y:S05]  /*7cf0*/  BSYNC B1 ;  /* 0x0000000000017941 */ /* 0x000fea0003800000 */
.L_x_211:
        /* <DEDUP_REMOVED lines=9> */
.L_x_214:
[----:B------:R-:W-:Y:S05]  /*7d90*/  BSYNC B1 ;  /* 0x0000000000017941 */ /* 0x000fea0003800000 */
.L_x_213:
        /* <DEDUP_REMOVED lines=9> */
.L_x_216:
[----:B------:R-:W-:Y:S05]  /*7e30*/  BSYNC B1 ;  /* 0x0000000000017941 */ /* 0x000fea0003800000 */
.L_x_215:
        /* <DEDUP_REMOVED lines=10> */
.L_x_218:
[----:B------:R-:W-:Y:S05]  /*7ee0*/  BSYNC B1 ;  /* 0x0000000000017941 */ /* 0x000fea0003800000 */
.L_x_217:
        /* <DEDUP_REMOVED lines=10> */
.L_x_220:
[----:B------:R-:W-:Y:S05]  /*7f90*/  BSYNC B1 ;  /* 0x0000000000017941 */ /* 0x000fea0003800000 */
.L_x_219:
        /* <DEDUP_REMOVED lines=9> */
.L_x_222:
[----:B------:R-:W-:Y:S05]  /*8030*/  BSYNC B1 ;  /* 0x0000000000017941 */ /* 0x000fea0003800000 */
.L_x_221:
        /* <DEDUP_REMOVED lines=9> */
.L_x_224:
[----:B------:R-:W-:Y:S05]  /*80d0*/  BSYNC B1 ;  /* 0x0000000000017941 */ /* 0x000fea0003800000 */
.L_x_223:
        /* <DEDUP_REMOVED lines=10> */
.L_x_226:
[----:B------:R-:W-:Y:S05]  /*8180*/  BSYNC B1 ;  /* 0x0000000000017941 */ /* 0x000fea0003800000 */
.L_x_225:
        /* <DEDUP_REMOVED lines=10> */
.L_x_228:
[----:B------:R-:W-:Y:S05]  /*8230*/  BSYNC B1 ;  /* 0x0000000000017941 */ /* 0x000fea0003800000 */
.L_x_227:
        /* <DEDUP_REMOVED lines=9> */
.L_x_230:
[----:B------:R-:W-:Y:S05]  /*82d0*/  BSYNC B1 ;  /* 0x0000000000017941 */ /* 0x000fea0003800000 */
.L_x_229:
        /* <DEDUP_REMOVED lines=9> */
.L_x_232:
[----:B------:R-:W-:Y:S05]  /*8370*/  BSYNC B1 ;  /* 0x0000000000017941 */ /* 0x000fea0003800000 */
.L_x_231:
        /* <DEDUP_REMOVED lines=9> */
.L_x_234:
[----:B------:R-:W-:Y:S05]  /*8410*/  BSYNC B1 ;  /* 0x0000000000017941 */ /* 0x000fea0003800000 */
.L_x_233:
        /* <DEDUP_REMOVED lines=9> */
.L_x_236:
[----:B------:R-:W-:Y:S05]  /*84b0*/  BSYNC B1 ;  /* 0x0000000000017941 */ /* 0x000fea0003800000 */
.L_x_235:
        /* <DEDUP_REMOVED lines=9> */
.L_x_238:
[----:B------:R-:W-:Y:S05]  /*8550*/  BSYNC B1 ;  /* 0x0000000000017941 */ /* 0x000fea0003800000 */
.L_x_237:
        /* <DEDUP_REMOVED lines=9> */
.L_x_240:
[----:B------:R-:W-:Y:S05]  /*85f0*/  BSYNC B1 ;  /* 0x0000000000017941 */ /* 0x000fea0003800000 */
.L_x_239:
        /* <DEDUP_REMOVED lines=9> */
.L_x_242:
[----:B------:R-:W-:Y:S05]  /*8690*/  BSYNC B1 ;  /* 0x0000000000017941 */ /* 0x000fea0003800000 */
.L_x_241:
        /* <DEDUP_REMOVED lines=9> */
.L_x_244:
[----:B------:R-:W-:Y:S05]  /*8730*/  BSYNC B1 ;  /* 0x0000000000017941 */ /* 0x000fea0003800000 */
.L_x_243:
        /* <DEDUP_REMOVED lines=9> */
.L_x_246:
[----:B------:R-:W-:Y:S05]  /*87d0*/  BSYNC B1 ;  /* 0x0000000000017941 */ /* 0x000fea0003800000 */
.L_x_245:
        /* <DEDUP_REMOVED lines=9> */
.L_x_248:
[----:B------:R-:W-:Y:S05]  /*8870*/  BSYNC B1 ;  /* 0x0000000000017941 */ /* 0x000fea0003800000 */
.L_x_247:
        /* <DEDUP_REMOVED lines=10> */
.L_x_250:
[----:B------:R-:W-:Y:S05]  /*8920*/  BSYNC B1 ;  /* 0x0000000000017941 */ /* 0x000fea0003800000 */
.L_x_249:
        /* <DEDUP_REMOVED lines=10> */
.L_x_252:
[----:B------:R-:W-:Y:S05]  /*89d0*/  BSYNC B1 ;  /* 0x0000000000017941 */ /* 0x000fea0003800000 */
.L_x_251:
        /* <DEDUP_REMOVED lines=9> */
.L_x_254:
[----:B------:R-:W-:Y:S05]  /*8a70*/  BSYNC B1 ;  /* 0x0000000000017941 */ /* 0x000fea0003800000 */
.L_x_253:
        /* <DEDUP_REMOVED lines=9> */
.L_x_256:
[----:B------:R-:W-:Y:S05]  /*8b10*/  BSYNC B1 ;  /* 0x0000000000017941 */ /* 0x000fea0003800000 */
.L_x_255:
        /* <DEDUP_REMOVED lines=10> */
.L_x_258:
[----:B------:R-:W-:Y:S05]  /*8bc0*/  BSYNC B1 ;  /* 0x0000000000017941 */ /* 0x000fea0003800000 */
.L_x_257:
        /* <DEDUP_REMOVED lines=10> */
.L_x_260:
[----:B------:R-:W-:Y:S05]  /*8c70*/  BSYNC B1 ;  /* 0x0000000000017941 */ /* 0x000fea0003800000 */
.L_x_259:
        /* <DEDUP_REMOVED lines=9> */
.L_x_262:
[----:B------:R-:W-:Y:S05]  /*8d10*/  BSYNC B1 ;  /* 0x0000000000017941 */ /* 0x000fea0003800000 */
.L_x_261:
        /* <DEDUP_REMOVED lines=9> */
.L_x_264:
[----:B------:R-:W-:Y:S05]  /*8db0*/  BSYNC B1 ;  /* 0x0000000000017941 */ /* 0x000fea0003800000 */
.L_x_263:
        /* <DEDUP_REMOVED lines=9> */
.L_x_266:
[----:B------:R-:W-:Y:S05]  /*8e50*/  BSYNC B1 ;  /* 0x0000000000017941 */ /* 0x000fea0003800000 */
.L_x_265:
        /* <DEDUP_REMOVED lines=9> */
.L_x_268:
[----:B------:R-:W-:Y:S05]  /*8ef0*/  BSYNC B1 ;  /* 0x0000000000017941 */ /* 0x000fea0003800000 */
.L_x_267:
        /* <DEDUP_REMOVED lines=9> */
.L_x_270:
[----:B------:R-:W-:Y:S05]  /*8f90*/  BSYNC B1 ;  /* 0x0000000000017941 */ /* 0x000fea0003800000 */
.L_x_269:
        /* <DEDUP_REMOVED lines=9> */
.L_x_272:
[----:B------:R-:W-:Y:S05]  /*9030*/  BSYNC B1 ;  /* 0x0000000000017941 */ /* 0x000fea0003800000 */
.L_x_271:
        /* <DEDUP_REMOVED lines=9> */
.L_x_274:
[----:B------:R-:W-:Y:S05]  /*90d0*/  BSYNC B1 ;  /* 0x0000000000017941 */ /* 0x000fea0003800000 */
.L_x_273:
        /* <DEDUP_REMOVED lines=9> */
.L_x_276:
[----:B------:R-:W-:Y:S05]  /*9170*/  BSYNC B1 ;  /* 0x0000000000017941 */ /* 0x000fea0003800000 */
.L_x_275:
        /* <DEDUP_REMOVED lines=9> */
.L_x_278:
[----:B------:R-:W-:Y:S05]  /*9210*/  BSYNC B1 ;  /* 0x0000000000017941 */ /* 0x000fea0003800000 */
.L_x_277:
        /* <DEDUP_REMOVED lines=9> */
.L_x_280:
[----:B------:R-:W-:Y:S05]  /*92b0*/  BSYNC B1 ;  /* 0x0000000000017941 */ /* 0x000fea0003800000 */
.L_x_279:
        /* <DEDUP_REMOVED lines=10> */
.L_x_282:
[----:B------:R-:W-:Y:S05]  /*9360*/  BSYNC B1 ;  /* 0x0000000000017941 */ /* 0x000fea0003800000 */
.L_x_281:
        /* <DEDUP_REMOVED lines=10> */
.L_x_284:
[----:B------:R-:W-:Y:S05]  /*9410*/  BSYNC B1 ;  /* 0x0000000000017941 */ /* 0x000fea0003800000 */
.L_x_283:
        /* <DEDUP_REMOVED lines=9> */
.L_x_286:
[----:B------:R-:W-:Y:S05]  /*94b0*/  BSYNC B1 ;  /* 0x0000000000017941 */ /* 0x000fea0003800000 */
.L_x_285:
        /* <DEDUP_REMOVED lines=9> */
.L_x_288:
[----:B------:R-:W-:Y:S05]  /*9550*/  BSYNC B1 ;  /* 0x0000000000017941 */ /* 0x000fea0003800000 */
.L_x_287:
        /* <DEDUP_REMOVED lines=10> */
.L_x_290:
[----:B------:R-:W-:Y:S05]  /*9600*/  BSYNC B1 ;  /* 0x0000000000017941 */ /* 0x000fea0003800000 */
.L_x_289:
        /* <DEDUP_REMOVED lines=10> */
.L_x_292:
[----:B------:R-:W-:Y:S05]  /*96b0*/  BSYNC B1 ;  /* 0x0000000000017941 */ /* 0x000fea0003800000 */
.L_x_291:
        /* <DEDUP_REMOVED lines=9> */
.L_x_294:
[----:B------:R-:W-:Y:S05]  /*9750*/  BSYNC B1 ;  /* 0x0000000000017941 */ /* 0x000fea0003800000 */
.L_x_293:
        /* <DEDUP_REMOVED lines=9> */
.L_x_296:
[----:B------:R-:W-:Y:S05]  /*97f0*/  BSYNC B1 ;  /* 0x0000000000017941 */ /* 0x000fea0003800000 */
.L_x_295:
        /* <DEDUP_REMOVED lines=9> */
.L_x_298:
[----:B------:R-:W-:Y:S05]  /*9890*/  BSYNC B1 ;  /* 0x0000000000017941 */ /* 0x000fea0003800000 */
.L_x_297:
        /* <DEDUP_REMOVED lines=9> */
.L_x_300:
[----:B------:R-:W-:Y:S05]  /*9930*/  BSYNC B1 ;  /* 0x0000000000017941 */ /* 0x000fea0003800000 */
.L_x_299:
        /* <DEDUP_REMOVED lines=9> */
.L_x_302:
[----:B------:R-:W-:Y:S05]  /*99d0*/  BSYNC B1 ;  /* 0x0000000000017941 */ /* 0x000fea0003800000 */
.L_x_301:
        /* <DEDUP_REMOVED lines=9> */
.L_x_304:
[----:B------:R-:W-:Y:S05]  /*9a70*/  BSYNC B1 ;  /* 0x0000000000017941 */ /* 0x000fea0003800000 */
.L_x_303:
        /* <DEDUP_REMOVED lines=9> */
.L_x_306:
[----:B------:R-:W-:Y:S05]  /*9b10*/  BSYNC B1 ;  /* 0x0000000000017941 */ /* 0x000fea0003800000 */
.L_x_305:
        /* <DEDUP_REMOVED lines=9> */
.L_x_308:
[----:B------:R-:W-:Y:S05]  /*9bb0*/  BSYNC B1 ;  /* 0x0000000000017941 */ /* 0x000fea0003800000 */
.L_x_307:
        /* <DEDUP_REMOVED lines=9> */
.L_x_310:
[----:B------:R-:W-:Y:S05]  /*9c50*/  BSYNC B1 ;  /* 0x0000000000017941 */ /* 0x000fea0003800000 */
.L_x_309:
        /* <DEDUP_REMOVED lines=9> */
.L_x_312:
[----:B------:R-:W-:Y:S05]  /*9cf0*/  BSYNC B1 ;  /* 0x0000000000017941 */ /* 0x000fea0003800000 */
.L_x_311:
        /* <DEDUP_REMOVED lines=10> */
.L_x_314:
[----:B------:R-:W-:Y:S05]  /*9da0*/  BSYNC B1 ;  /* 0x0000000000017941 */ /* 0x000fea0003800000 */
.L_x_313:
        /* <DEDUP_REMOVED lines=10> */
.L_x_316:
[----:B------:R-:W-:Y:S05]  /*9e50*/  BSYNC B1 ;  /* 0x0000000000017941 */ /* 0x000fea0003800000 */
.L_x_315:
        /* <DEDUP_REMOVED lines=9> */
.L_x_318:
[----:B------:R-:W-:Y:S05]  /*9ef0*/  BSYNC B1 ;  /* 0x0000000000017941 */ /* 0x000fea0003800000 */
.L_x_317:
        /* <DEDUP_REMOVED lines=9> */
.L_x_320:
[----:B------:R-:W-:Y:S05]  /*9f90*/  BSYNC B1 ;  /* 0x0000000000017941 */ /* 0x000fea0003800000 */
.L_x_319:
        /* <DEDUP_REMOVED lines=10> */
.L_x_322:
[----:B------:R-:W-:Y:S05]  /*a040*/  BSYNC B1 ;  /* 0x0000000000017941 */ /* 0x000fea0003800000 */
.L_x_321:
        /* <DEDUP_REMOVED lines=10> */
.L_x_324:
[----:B------:R-:W-:Y:S05]  /*a0f0*/  BSYNC B1 ;  /* 0x0000000000017941 */ /* 0x000fea0003800000 */
.L_x_323:
        /* <DEDUP_REMOVED lines=9> */
.L_x_326:
[----:B------:R-:W-:Y:S05]  /*a190*/  BSYNC B1 ;  /* 0x0000000000017941 */ /* 0x000fea0003800000 */
.L_x_325:
        /* <DEDUP_REMOVED lines=9> */
.L_x_328:
[----:B------:R-:W-:Y:S05]  /*a230*/  BSYNC B1 ;  /* 0x0000000000017941 */ /* 0x000fea0003800000 */
.L_x_327:
        /* <DEDUP_REMOVED lines=9> */
.L_x_330:
[----:B------:R-:W-:Y:S05]  /*a2d0*/  BSYNC B1 ;  /* 0x0000000000017941 */ /* 0x000fea0003800000 */
.L_x_329:
        /* <DEDUP_REMOVED lines=9> */
.L_x_332:
[----:B------:R-:W-:Y:S05]  /*a370*/  BSYNC B1 ;  /* 0x0000000000017941 */ /* 0x000fea0003800000 */
.L_x_331:
        /* <DEDUP_REMOVED lines=9> */
.L_x_334:
[----:B------:R-:W-:Y:S05]  /*a410*/  BSYNC B1 ;  /* 0x0000000000017941 */ /* 0x000fea0003800000 */
.L_x_333:
        /* <DEDUP_REMOVED lines=9> */
.L_x_336:
[----:B------:R-:W-:Y:S05]  /*a4b0*/  BSYNC B1 ;  /* 0x0000000000017941 */ /* 0x000fea0003800000 */
.L_x_335:
        /* <DEDUP_REMOVED lines=9> */
.L_x_338:
[----:B------:R-:W-:Y:S05]  /*a550*/  BSYNC B1 ;  /* 0x0000000000017941 */ /* 0x000fea0003800000 */
.L_x_337:
        /* <DEDUP_REMOVED lines=9> */
.L_x_340:
[----:B------:R-:W-:Y:S05]  /*a5f0*/  BSYNC B1 ;  /* 0x0000000000017941 */ /* 0x000fea0003800000 */
.L_x_339:
        /* <DEDUP_REMOVED lines=9> */
.L_x_342:
[----:B------:R-:W-:Y:S05]  /*a690*/  BSYNC B1 ;  /* 0x0000000000017941 */ /* 0x000fea0003800000 */
.L_x_341:
        /* <DEDUP_REMOVED lines=9> */
.L_x_344:
[----:B------:R-:W-:Y:S05]  /*a730*/  BSYNC B1 ;  /* 0x0000000000017941 */ /* 0x000fea0003800000 */
.L_x_343:
        /* <DEDUP_REMOVED lines=10> */
.L_x_346:
[----:B------:R-:W-:Y:S05]  /*a7e0*/  BSYNC B1 ;  /* 0x0000000000017941 */ /* 0x000fea0003800000 */
.L_x_345:
        /* <DEDUP_REMOVED lines=10> */
.L_x_348:
[----:B------:R-:W-:Y:S05]  /*a890*/  BSYNC B1 ;  /* 0x0000000000017941 */ /* 0x000fea0003800000 */
.L_x_347:
        /* <DEDUP_REMOVED lines=9> */
.L_x_350:
[----:B------:R-:W-:Y:S05]  /*a930*/  BSYNC B1 ;  /* 0x0000000000017941 */ /* 0x000fea0003800000 */
.L_x_349:
        /* <DEDUP_REMOVED lines=9> */
.L_x_352:
[----:B------:R-:W-:Y:S05]  /*a9d0*/  BSYNC B1 ;  /* 0x0000000000017941 */ /* 0x000fea0003800000 */
.L_x_351:
        /* <DEDUP_REMOVED lines=10> */
.L_x_354:
[----:B------:R-:W-:Y:S05]  /*aa80*/  BSYNC B1 ;  /* 0x0000000000017941 */ /* 0x000fea0003800000 */
.L_x_353:
        /* <DEDUP_REMOVED lines=10> */
.L_x_356:
[----:B------:R-:W-:Y:S05]  /*ab30*/  BSYNC B1 ;  /* 0x0000000000017941 */ /* 0x000fea0003800000 */
.L_x_355:
        /* <DEDUP_REMOVED lines=9> */
.L_x_358:
[----:B------:R-:W-:Y:S05]  /*abd0*/  BSYNC B1 ;  /* 0x0000000000017941 */ /* 0x000fea0003800000 */
.L_x_357:
        /* <DEDUP_REMOVED lines=9> */
.L_x_360:
[----:B------:R-:W-:Y:S05]  /*ac70*/  BSYNC B1 ;  /* 0x0000000000017941 */ /* 0x000fea0003800000 */
.L_x_359:
        /* <DEDUP_REMOVED lines=9> */
.L_x_362:
[----:B------:R-:W-:Y:S05]  /*ad10*/  BSYNC B1 ;  /* 0x0000000000017941 */ /* 0x000fea0003800000 */
.L_x_361:
        /* <DEDUP_REMOVED lines=9> */
.L_x_364:
[----:B------:R-:W-:Y:S05]  /*adb0*/  BSYNC B1 ;  /* 0x0000000000017941 */ /* 0x000fea0003800000 */
.L_x_363:
        /* <DEDUP_REMOVED lines=9> */
.L_x_366:
[----:B------:R-:W-:Y:S05]  /*ae50*/  BSYNC B1 ;  /* 0x0000000000017941 */ /* 0x000fea0003800000 */
.L_x_365:
        /* <DEDUP_REMOVED lines=9> */
.L_x_368:
[----:B------:R-:W-:Y:S05]  /*aef0*/  BSYNC B1 ;  /* 0x0000000000017941 */ /* 0x000fea0003800000 */
.L_x_367:
        /* <DEDUP_REMOVED lines=9> */
.L_x_370:
[----:B------:R-:W-:Y:S05]  /*af90*/  BSYNC B1 ;  /* 0x0000000000017941 */ /* 0x000fea0003800000 */
.L_x_369:
        /* <DEDUP_REMOVED lines=9> */
.L_x_372:
[----:B------:R-:W-:Y:S05]  /*b030*/  BSYNC B1 ;  /* 0x0000000000017941 */ /* 0x000fea0003800000 */
.L_x_371:
        /* <DEDUP_REMOVED lines=9> */
.L_x_374:
[----:B------:R-:W-:Y:S05]  /*b0d0*/  BSYNC B1 ;  /* 0x0000000000017941 */ /* 0x000fea0003800000 */
.L_x_373:
        /* <DEDUP_REMOVED lines=9> */
.L_x_376:
[----:B------:R-:W-:Y:S05]  /*b170*/  BSYNC B1 ;  /* 0x0000000000017941 */ /* 0x000fea0003800000 */
.L_x_375:
[----:B------:R-:W-:Y:S05]  /*b180*/  @!P0 BRA `(.L_x_377) ;  /* 0x0000003000088947 */ /* 0x000fea0003800000 */
[----:B-----5:R-:W-:-:S05]  /*b190*/  HADD2.F32 R12, -RZ, R12.H0_H0 ;  /* 0x2000000cff0c7230 */ /* 0x020fca0000004100 */
[----:B------:R-:W-:-:S04]  /*b1a0*/  FMUL R12, R12, R23 ;  /* 0x000000170c0c7220 */ /* 0x000fc80000400000 */
[----:B------:R-:W-:-:S05]  /*b1b0*/  FFMA R12, R31, R200, R12 ;  /* 0x000000c81f0c7223 */ /* 0x000fca000000000c */
[----:B------:R-:W-:-:S05]  /*b1c0*/  F2FP.F16.F32.PACK_AB R12, RZ, R12 ;  /* 0x0000000cff0c723e */ /* 0x000fca00000000ff */
[----:B------:R0:W-:Y:S01]  /*b1d0*/  STG.E.U16 desc[UR54][R6.64+0x152], R12 ;  /* 0x0001520c06007986 */ /* 0x0001e2000c101536 */
[----:B------:R-:W-:Y:S05]  /*b1e0*/  BRA `(.L_x_377) ;  /* 0x0000002c00f07947 */ /* 0x000fea0003800000 */
.L_x_30:
[----:B------:R-:W-:Y:S01]  /*b1f0*/  ULDC.64 UR4, c[0x0][0x5c0] ;  /* 0x0001700000047ab9 */ /* 0x000fe20000000a00 */
[-C--:B------:R-:W-:Y:S01]  /*b200*/  FMUL R192, R192, R200.reuse ;  /* 0x000000c8c0c07220 */ /* 0x080fe20000400000 */
[----:B------:R-:W-:Y:S01]  /*b210*/  LEA R6, P2, R20, UR4, 0x1 ;  /* 0x0000000414067c11 */ /* 0x000fe2000f8408ff */
[----:B------:R-:W-:Y:S01]  /*b220*/  IMAD.SHL.U32 R11, R210, 0x10, RZ ;  /* 0x00000010d20b7824 */ /* 0x000fe200078e00ff */
[----:B------:R-:W-:Y:S01]  /*b230*/  ISETP.GT.AND P3, PT, R4, 0x1, PT ;  /* 0x000000010400780c */ /* 0x000fe20003f64270 */
[----:B------:R-:W-:Y:S01]  /*b240*/  FMUL R193, R193, R200 ;  /* 0x000000c8c1c17220 */ /* 0x000fe20000400000 */
[----:B------:R-:W-:Y:S01]  /*b250*/  F2FP.F16.F32.PACK_AB R192, RZ, R192 ;  /* 0x000000c0ffc0723e */ /* 0x000fe200000000ff */
[-C--:B------:R-:W-:Y:S01]  /*b260*/  FMUL R195, R195, R200.reuse ;  /* 0x000000c8c3c37220 */ /* 0x080fe20000400000 */
[----:B------:R-:W-:Y:S01]  /*b270*/  LEA.HI.X R7, R20, UR5, R19, 0x1, P2 ;  /* 0x0000000514077c11 */ /* 0x000fe200090f0c13 */
[-C--:B------:R-:W-:Y:S01]  /*b280*/  FMUL R194, R194, R200.reuse ;  /* 0x000000c8c2c27220 */ /* 0x080fe20000400000 */
[----:B------:R-:W-:Y:S01]  /*b290*/  ISETP.GT.AND P2, PT, R3, RZ, P3 ;  /* 0x000000ff0300720c */ /* 0x000fe20001f44270 */
[-C--:B------:R-:W-:Y:S01]  /*b2a0*/  FMUL R197, R197, R200.reuse ;  /* 0x000000c8c5c57220 */ /* 0x080fe20000400000 */
[----:B------:R-:W-:Y:S01]  /*b2b0*/  SHF.L.U64.HI R5, R210, 0x4, R211 ;  /* 0x00000004d2057819 */ /* 0x000fe200000102d3 */
[----:B------:R-:W-:Y:S01]  /*b2c0*/  @P1 STG.E.U16 desc[UR54][R6.64], R192 ;  /* 0x000000c006001986 */ /* 0x000fe2000c101536 */
[----:B------:R-:W-:Y:S01]  /*b2d0*/  ISETP.GT.AND P1, PT, R3, 0x8, P3 ;  /* 0x000000080300780c */ /* 0x000fe20001f24270 */
[----:B------:R-:W-:Y:S01]  /*b2e0*/  FMUL R196, R196, R200 ;  /* 0x000000c8c4c47220 */ /* 0x000fe20000400000 */
[----:B------:R-:W-:Y:S01]  /*b2f0*/  IADD3 R8, P4, R11, R6, RZ ;  /* 0x000000060b087210 */ /* 0x000fe20007f9e0ff */
[-C--:B------:R-:W-:Y:S01]  /*b300*/  FMUL R199, R199, R200.reuse ;  /* 0x000000c8c7c77220 */ /* 0x080fe20000400000 */
[----:B------:R-:W-:Y:S01]  /*b310*/  ISETP.GT.AND P5, PT, R3, 0x8, P0 ;  /* 0x000000080300780c */ /* 0x000fe200007a4270 */
[-C--:B------:R-:W-:Y:S01]  /*b320*/  FMUL R198, R198, R200.reuse ;  /* 0x000000c8c6c67220 */ /* 0x080fe20000400000 */
[----:B------:R-:W-:Y:S01]  /*b330*/  F2FP.F16.F32.PACK_AB R193, RZ, R193 ;  /* 0x000000c1ffc1723e */ /* 0x000fe200000000ff */
[----:B------:R-:W-:Y:S01]  /*b340*/  IMAD.X R9, R5, 0x1, R7, P4 ;  /* 0x0000000105097824 */ /* 0x000fe200020e0607 */
[----:B------:R-:W-:Y:S01]  /*b350*/  F2FP.F16.F32.PACK_AB R195, RZ, R195 ;  /* 0x000000c3ffc3723e */ /* 0x000fe200000000ff */
[----:B------:R-:W-:Y:S01]  /*b360*/  FMUL R184, R184, R200 ;  /* 0x000000c8b8b87220 */ /* 0x000fe20000400000 */
[----:B------:R-:W-:Y:S01]  /*b370*/  F2FP.F16.F32.PACK_AB R194, RZ, R194 ;  /* 0x000000c2ffc2723e */ /* 0x000fe200000000ff */
[----:B------:R-:W-:Y:S01]  /*b380*/  @P2 STG.E.U16 desc[UR54][R6.64+0x2], R193 ;  /* 0x000002c106002986 */ /* 0x000fe2000c101536 */
[C---:B------:R-:W-:Y:S01]  /*b390*/  ISETP.GT.AND P2, PT, R4.reuse, 0x8, PT ;  /* 0x000000080400780c */ /* 0x040fe20003f44270 */
[----:B------:R-:W-:Y:S01]  /*b3a0*/  FMUL R185, R185, R200 ;  /* 0x000000c8b9b97220 */ /* 0x000fe20000400000 */
[----:B------:R-:W-:Y:S01]  /*b3b0*/  F2FP.F16.F32.PACK_AB R197, RZ, R197 ;  /* 0x000000c5ffc5723e */ /* 0x000fe200000000ff */
[----:B------:R-:W-:Y:S01]  /*b3c0*/  @P1 STG.E.U16 desc[UR54][R8.64+0x2], R195 ;  /* 0x000002c308001986 */ /* 0x000fe2000c101536 */
[----:B------:R-:W-:Y:S01]  /*b3d0*/  ISETP.GT.AND P1, PT, R4, 0x9, PT ;  /* 0x000000090400780c */ /* 0x000fe20003f24270 */
[----:B------:R-:W-:Y:S01]  /*b3e0*/  IMAD R211, R211, 0xf0, RZ ;  /* 0x000000f0d3d37824 */ /* 0x000fe200078e02ff */
[----:B------:R-:W-:Y:S01]  /*b3f0*/  F2FP.F16.F32.PACK_AB R196, RZ, R196 ;  /* 0x000000c4ffc4723e */ /* 0x000fe200000000ff */
[----:B------:R-:W-:Y:S01]  /*b400*/  @P5 STG.E.U16 desc[UR54][R8.64], R194 ;  /* 0x000000c208005986 */ /* 0x000fe2000c101536 */
[C---:B------:R-:W-:Y:S01]  /*b410*/  ISETP.GT.AND P4, PT, R3.reuse, RZ, P1 ;  /* 0x000000ff0300720c */ /* 0x040fe20000f84270 */
[----:B------:R-:W-:Y:S01]  /*b420*/  IMAD.WIDE.U32 R14, R210, 0xf0, R8 ;  /* 0x000000f0d20e7825 */ /* 0x000fe200078e0008 */
[----:B------:R-:W-:-:S03]  /*b430*/  ISETP.GT.AND P5, PT, R3, RZ, P2 ;  /* 0x000000ff0300720c */ /* 0x000fc600017a4270 */
[----:B------:R-:W-:Y:S01]  /*b440*/  FMUL R186, R186, R200 ;  /* 0x000000c8baba7220 */ /* 0x000fe20000400000 */
[----:B------:R-:W-:Y:S01]  /*b450*/  F2FP.F16.F32.PACK_AB R199, RZ, R199 ;  /* 0x000000c7ffc7723e */ /* 0x000fe200000000ff */
[----:B------:R-:W-:Y:S01]  /*b460*/  IMAD.IADD R15, R211, 0x1, R15 ;  /* 0x00000001d30f7824 */ /* 0x000fe200078e020f */
[----:B------:R-:W-:Y:S01]  /*b470*/  F2FP.F16.F32.PACK_AB R198, RZ, R198 ;  /* 0x000000c6ffc6723e */ /* 0x000fe200000000ff */
[----:B------:R-:W-:Y:S01]  /*b480*/  FMUL R187, R187, R200 ;  /* 0x000000c8bbbb7220 */ /* 0x000fe20000400000 */
[----:B------:R-:W-:Y:S01]  /*b490*/  F2FP.F16.F32.PACK_AB R184, RZ, R184 ;  /* 0x000000b8ffb8723e */ /* 0x000fe200000000ff */
[-C--:B------:R-:W-:Y:S01]  /*b4a0*/  FMUL R188, R188, R200.reuse ;  /* 0x000000c8bcbc7220 */ /* 0x080fe20000400000 */
[----:B------:R-:W-:Y:S01]  /*b4b0*/  F2FP.F16.F32.PACK_AB R185, RZ, R185 ;  /* 0x000000b9ffb9723e */ /* 0x000fe200000000ff */
[----:B------:R-:W-:Y:S01]  /*b4c0*/  FMUL R189, R189, R200 ;  /* 0x000000c8bdbd7220 */ /* 0x000fe20000400000 */
[----:B------:R-:W-:Y:S01]  /*b4d0*/  F2FP.F16.F32.PACK_AB R186, RZ, R186 ;  /* 0x000000baffba723e */ /* 0x000fe200000000ff */
[----:B------:R-:W-:Y:S01]  /*b4e0*/  @P4 STG.E.U16 desc[UR54][R6.64+0x12], R197 ;  /* 0x000012c506004986 */ /* 0x000fe2000c101536 */
[C---:B------:R-:W-:Y:S01]  /*b4f0*/  ISETP.GT.AND P4, PT, R3.reuse, 0x8, P1 ;  /* 0x000000080300780c */ /* 0x040fe20000f84270 */
[-C--:B------:R-:W-:Y:S01]  /*b500*/  FMUL R190, R190, R200.reuse ;  /* 0x000000c8bebe7220 */ /* 0x080fe20000400000 */
[----:B------:R-:W-:Y:S01]  /*b510*/  F2FP.F16.F32.PACK_AB R187, RZ, R187 ;  /* 0x000000bbffbb723e */ /* 0x000fe200000000ff */
[----:B------:R-:W-:Y:S01]  /*b520*/  @P5 STG.E.U16 desc[UR54][R6.64+0x10], R196 ;  /* 0x000010c406005986 */ /* 0x000fe2000c101536 */
[----:B------:R-:W-:Y:S01]  /*b530*/  ISETP.GT.AND P5, PT, R3, 0x8, P2 ;  /* 0x000000080300780c */ /* 0x000fe200017a4270 */
[----:B------:R-:W-:Y:S01]  /*b540*/  FMUL R191, R191, R200 ;  /* 0x000000c8bfbf7220 */ /* 0x000fe20000400000 */
[----:B------:R-:W-:Y:S01]  /*b550*/  F2FP.F16.F32.PACK_AB R188, RZ, R188 ;  /* 0x000000bcffbc723e */ /* 0x000fe200000000ff */
[-C--:B------:R-:W-:Y:S01]  /*b560*/  FMUL R177, R177, R200.reuse ;  /* 0x000000c8b1b17220 */ /* 0x080fe20000400000 */
[----:B------:R-:W-:Y:S01]  /*b570*/  F2FP.F16.F32.PACK_AB R189, RZ, R189 ;  /* 0x000000bdffbd723e */ /* 0x000fe200000000ff */
[----:B------:R-:W-:Y:S01]  /*b580*/  FMUL R176, R176, R200 ;  /* 0x000000c8b0b07220 */ /* 0x000fe20000400000 */
[----:B------:R-:W-:Y:S01]  /*b590*/  F2FP.F16.F32.PACK_AB R190, RZ, R190 ;  /* 0x000000beffbe723e */ /* 0x000fe200000000ff */
[-C--:B------:R-:W-:Y:S01]  /*b5a0*/  FMUL R178, R178, R200.reuse ;  /* 0x000000c8b2b27220 */ /* 0x080fe20000400000 */
[----:B------:R-:W-:Y:S01]  /*b5b0*/  F2FP.F16.F32.PACK_AB R191, RZ, R191 ;  /* 0x000000bfffbf723e */ /* 0x000fe200000000ff */
[----:B------:R-:W-:Y:S01]  /*b5c0*/  @P4 STG.E.U16 desc[UR54][R8.64+0x12], R199 ;  /* 0x000012c708004986 */ /* 0x000fe2000c101536 */
[----:B------:R-:W-:Y:S01]  /*b5d0*/  ISETP.GT.AND P4, PT, R3, 0x80, P0 ;  /* 0x000000800300780c */ /* 0x000fe20000784270 */
[-C--:B------:R-:W-:Y:S01]  /*b5e0*/  FMUL R179, R179, R200.reuse ;  /* 0x000000c8b3b37220 */ /* 0x080fe20000400000 */
[C---:B------:R-:W-:Y:S01]  /*b5f0*/  ISETP.GT.AND P0, PT, R3.reuse, 0x88, P0 ;  /* 0x000000880300780c */ /* 0x040fe20000704270 */
[----:B------:R-:W-:Y:S01]  /*b600*/  @P5 STG.E.U16 desc[UR54][R8.64+0x10], R198 ;  /* 0x000010c608005986 */ /* 0x000fe2000c101536 */
[C---:B------:R-:W-:Y:S01]  /*b610*/  ISETP.GT.AND P5, PT, R3.reuse, 0x80, P3 ;  /* 0x000000800300780c */ /* 0x040fe20001fa4270 */
[-C--:B------:R-:W-:Y:S01]  /*b620*/  FMUL R180, R180, R200.reuse ;  /* 0x000000c8b4b47220 */ /* 0x080fe20000400000 */
[----:B------:R-:W-:Y:S01]  /*b630*/  ISETP.GT.AND P3, PT, R3, 0x88, P3 ;  /* 0x000000880300780c */ /* 0x000fe20001f64270 */
[-C--:B------:R-:W-:Y:S01]  /*b640*/  FMUL R181, R181, R200.reuse ;  /* 0x000000c8b5b57220 */ /* 0x080fe20000400000 */
[----:B------:R-:W-:Y:S01]  /*b650*/  F2FP.F16.F32.PACK_AB R177, RZ, R177 ;  /* 0x000000b1ffb1723e */ /* 0x000fe200000000ff */
[----:B------:R-:W-:Y:S01]  /*b660*/  FMUL R182, R182, R200 ;  /* 0x000000c8b6b67220 */ /* 0x000fe20000400000 */
[----:B------:R-:W-:Y:S01]  /*b670*/  F2FP.F16.F32.PACK_AB R176, RZ, R176 ;  /* 0x000000b0ffb0723e */ /* 0x000fe200000000ff */
[----:B------:R-:W-:Y:S01]  /*b680*/  FMUL R183, R183, R200 ;  /* 0x000000c8b7b77220 */ /* 0x000fe20000400000 */
[----:B------:R-:W-:Y:S01]  /*b690*/  F2FP.F16.F32.PACK_AB R178, RZ, R178 ;  /* 0x000000b2ffb2723e */ /* 0x000fe200000000ff */
[----:B------:R-:W-:Y:S01]  /*b6a0*/  @P4 STG.E.U16 desc[UR54][R14.64], R184 ;  /* 0x000000b80e004986 */ /* 0x000fe2000c101536 */
[----:B------:R-:W-:Y:S01]  /*b6b0*/  IADD3 R12, P4, R11, R14, RZ ;  /* 0x0000000e0b0c7210 */ /* 0x000fe20007f9e0ff */
[-C--:B------:R-:W-:Y:S01]  /*b6c0*/  FMUL R168, R168, R200.reuse ;  /* 0x000000c8a8a87220 */ /* 0x080fe20000400000 */
[----:B------:R-:W-:Y:S01]  /*b6d0*/  F2FP.F16.F32.PACK_AB R179, RZ, R179 ;  /* 0x000000b3ffb3723e */ /* 0x000fe200000000ff */
[----:B------:R-:W-:Y:S01]  /*b6e0*/  @P5 STG.E.U16 desc[UR54][R14.64+0x2], R185 ;  /* 0x000002b90e005986 */ /* 0x000fe2000c101536 */
[----:B------:R-:W-:Y:S01]  /*b6f0*/  ISETP.GT.AND P5, PT, R3, 0x80, P2 ;  /* 0x000000800300780c */ /* 0x000fe200017a4270 */
[--C-:B------:R-:W-:Y:S01]  /*b700*/  IMAD.X R13, R5, 0x1, R15.reuse, P4 ;  /* 0x00000001050d7824 */ /* 0x100fe200020e060f */
[----:B------:R-:W-:Y:S01]  /*b710*/  ISETP.GT.AND P4, PT, R3, 0x80, P1 ;  /* 0x000000800300780c */ /* 0x000fe20000f84270 */
[-C--:B------:R-:W-:Y:S01]  /*b720*/  FMUL R169, R169, R200.reuse ;  /* 0x000000c8a9a97220 */ /* 0x080fe20000400000 */
[----:B------:R-:W-:Y:S01]  /*b730*/  ISETP.GT.AND P1, PT, R3, 0x88, P1 ;  /* 0x000000880300780c */ /* 0x000fe20000f24270 */
[-C--:B------:R-:W-:Y:S01]  /*b740*/  FMUL R170, R170, R200.reuse ;  /* 0x000000c8aaaa7220 */ /* 0x080fe20000400000 */
[----:B------:R-:W-:Y:S01]  /*b750*/  @P0 STG.E.U16 desc[UR54][R12.64], R186 ;  /* 0x000000ba0c000986 */ /* 0x000fe2000c101536 */
[----:B------:R-:W-:Y:S01]  /*b760*/  ISETP.GT.AND P0, PT, R4, 0x11, PT ;  /* 0x000000110400780c */ /* 0x000fe20003f04270 */
[----:B------:R-:W-:Y:S01]  /*b770*/  FMUL R171, R171, R200 ;  /* 0x000000c8abab7220 */ /* 0x000fe20000400000 */
[----:B------:R-:W-:Y:S01]  /*b780*/  F2FP.F16.F32.PACK_AB R180, RZ, R180 ;  /* 0x000000b4ffb4723e */ /* 0x000fe200000000ff */
[----:B------:R-:W-:Y:S01]  /*b790*/  @P3 STG.E.U16 desc[UR54][R12.64+0x2], R187 ;  /* 0x000002bb0c003986 */ /* 0x000fe2000c101536 */
[----:B------:R-:W-:Y:S01]  /*b7a0*/  ISETP.GT.AND P3, PT, R3, 0x88, P2 ;  /* 0x000000880300780c */ /* 0x000fe20001764270 */
[-C--:B------:R-:W-:Y:S01]  /*b7b0*/  FMUL R172, R172, R200.reuse ;  /* 0x000000c8acac7220 */ /* 0x080fe20000400000 */
[----:B------:R-:W-:Y:S01]  /*b7c0*/  @P5 IMAD.MOV.U32 R20, RZ, RZ, R14 ;  /* 0x000000ffff145224 */ /* 0x000fe200078e000e */
[----:B------:R-:W-:Y:S01]  /*b7d0*/  ISETP.GT.AND P2, PT, R4, 0x10, PT ;  /* 0x000000100400780c */ /* 0x000fe20003f44270 */
[----:B------:R-:W-:Y:S01]  /*b7e0*/  @P5 IMAD.MOV.U32 R21, RZ, RZ, R15 ;  /* 0x000000ffff155224 */ /* 0x000fe200078e000f */
[----:B------:R-:W-:Y:S01]  /*b7f0*/  F2FP.F16.F32.PACK_AB R181, RZ, R181 ;  /* 0x000000b5ffb5723e */ /* 0x000fe200000000ff */
[----:B------:R-:W-:Y:S01]  /*b800*/  FMUL R173, R173, R200 ;  /* 0x000000c8adad7220 */ /* 0x000fe20000400000 */
[----:B------:R-:W-:Y:S01]  /*b810*/  F2FP.F16.F32.PACK_AB R182, RZ, R182 ;  /* 0x000000b6ffb6723e */ /* 0x000fe200000000ff */
[-C--:B------:R-:W-:Y:S01]  /*b820*/  FMUL R175, R175, R200.reuse ;  /* 0x000000c8afaf7220 */ /* 0x080fe20000400000 */
[----:B------:R-:W-:Y:S01]  /*b830*/  @P5 STG.E.U16 desc[UR54][R20.64+0x10], R188 ;  /* 0x000010bc14005986 */ /* 0x000fe2000c101536 */
[C---:B------:R-:W-:Y:S01]  /*b840*/  ISETP.GT.AND P5, PT, R3.reuse, RZ, P0 ;  /* 0x000000ff0300720c */ /* 0x040fe200007a4270 */
[-C--:B------:R-:W-:Y:S01]  /*b850*/  FMUL R174, R174, R200.reuse ;  /* 0x000000c8aeae7220 */ /* 0x080fe20000400000 */
[----:B------:R-:W-:Y:S01]  /*b860*/  F2FP.F16.F32.PACK_AB R183, RZ, R183 ;  /* 0x000000b7ffb7723e */ /* 0x000fe200000000ff */
[----:B------:R-:W-:Y:S01]  /*b870*/  @P4 STG.E.U16 desc[UR54][R14.64+0x12], R189 ;  /* 0x000012bd0e004986 */ /* 0x000fe2000c101536 */
[C---:B------:R-:W-:Y:S01]  /*b880*/  ISETP.GT.AND P4, PT, R3.reuse, RZ, P2 ;  /* 0x000000ff0300720c */ /* 0x040fe20001784270 */
[----:B------:R-:W-:Y:S01]  /*b890*/  FMUL R160, R160, R200 ;  /* 0x000000c8a0a07220 */ /* 0x000fe20000400000 */
[----:B------:R-:W-:Y:S01]  /*b8a0*/  F2FP.F16.F32.PACK_AB R168, RZ, R168 ;  /* 0x000000a8ffa8723e */ /* 0x000fe200000000ff */
[----:B------:R-:W-:Y:S01]  /*b8b0*/  @P3 STG.E.U16 desc[UR54][R12.64+0x10], R190 ;  /* 0x000010be0c003986 */ /* 0x000fe2000c101536 */
[----:B------:R-:W-:Y:S01]  /*b8c0*/  ISETP.GT.AND P3, PT, R3, 0x8, P2 ;  /* 0x000000080300780c */ /* 0x000fe20001764270 */
[-C--:B------:R-:W-:Y:S01]  /*b8d0*/  FMUL R161, R161, R200.reuse ;  /* 0x000000c8a1a17220 */ /* 0x080fe20000400000 */
[----:B------:R-:W-:Y:S01]  /*b8e0*/  F2FP.F16.F32.PACK_AB R169, RZ, R169 ;  /* 0x000000a9ffa9723e */ /* 0x000fe200000000ff */
[----:B------:R0:W-:Y:S01]  /*b8f0*/  @P1 STG.E.U16 desc[UR54][R12.64+0x12], R191 ;  /* 0x000012bf0c001986 */ /* 0x0001e2000c101536 */
[----:B------:R-:W-:Y:S01]  /*b900*/  ISETP.GT.AND P1, PT, R4, 0x18, PT ;  /* 0x000000180400780c */ /* 0x000fe20003f24270 */
[----:B------:R-:W-:Y:S01]  /*b910*/  FMUL R163, R163, R200 ;  /* 0x000000c8a3a37220 */ /* 0x000fe20000400000 */
[----:B------:R-:W-:Y:S01]  /*b920*/  F2FP.F16.F32.PACK_AB R170, RZ, R170 ;  /* 0x000000aaffaa723e */ /* 0x000fe200000000ff */
[----:B------:R1:W-:Y:S01]  /*b930*/  @P5 STG.E.U16 desc[UR54][R6.64+0x22], R177 ;  /* 0x000022b106005986 */ /* 0x0003e2000c101536 */
[C---:B------:R-:W-:Y:S01]  /*b940*/  ISETP.GT.AND P5, PT, R3.reuse, 0x8, P0 ;  /* 0x000000080300780c */ /* 0x040fe200007a4270 */
[-C--:B------:R-:W-:Y:S01]  /*b950*/  FMUL R162, R162, R200.reuse ;  /* 0x000000c8a2a27220 */ /* 0x080fe20000400000 */
[----:B------:R-:W-:Y:S01]  /*b960*/  F2FP.F16.F32.PACK_AB R171, RZ, R171 ;  /* 0x000000abffab723e */ /* 0x000fe200000000ff */
[----:B------:R1:W-:Y:S01]  /*b970*/  @P4 STG.E.U16 desc[UR54][R6.64+0x20], R176 ;  /* 0x000020b006004986 */ /* 0x0003e2000c101536 */
[----:B------:R-:W-:Y:S01]  /*b980*/  ISETP.GT.AND P4, PT, R3, RZ, P1 ;  /* 0x000000ff0300720c */ /* 0x000fe20000f84270 */
[----:B------:R-:W-:Y:S01]  /*b990*/  FMUL R164, R164, R200 ;  /* 0x000000c8a4a47220 */ /* 0x000fe20000400000 */
[----:B------:R-:W-:Y:S01]  /*b9a0*/  F2FP.F16.F32.PACK_AB R172, RZ, R172 ;  /* 0x000000acffac723e */ /* 0x000fe200000000ff */
[----:B------:R1:W-:Y:S01]  /*b9b0*/  @P3 STG.E.U16 desc[UR54][R8.64+0x20], R178 ;  /* 0x000020b208003986 */ /* 0x0003e2000c101536 */
[----:B------:R-:W-:Y:S01]  /*b9c0*/  ISETP.GT.AND P3, PT, R4, 0x19, PT ;  /* 0x000000190400780c */ /* 0x000fe20003f64270 */
[----:B0-----:R-:W-:Y:S01]  /*b9d0*/  IMAD.WIDE.U32 R12, R210, 0xf0, R8 ;  /* 0x000000f0d20c7825 */ /* 0x001fe200078e0008 */
[----:B------:R-:W-:-:S03]  /*b9e0*/  F2FP.F16.F32.PACK_AB R173, RZ, R173 ;  /* 0x000000adffad723e */ /* 0x000fc600000000ff */
[----:B------:R-:W-:Y:S01]  /*b9f0*/  FMUL R165, R165, R200 ;  /* 0x000000c8a5a57220 */ /* 0x000fe20000400000 */
[----:B------:R-:W-:Y:S01]  /*ba00*/  F2FP.F16.F32.PACK_AB R175, RZ, R175 ;  /* 0x000000afffaf723e */ /* 0x000fe200000000ff */
[----:B------:R1:W-:Y:S01]  /*ba10*/  @P5 STG.E.U16 desc[UR54][R8.64+0x22], R179 ;  /* 0x000022b308005986 */ /* 0x0003e2000c101536 */
[----:B------:R-:W-:Y:S01]  /*ba20*/  ISETP.GT.AND P5, PT, R3, RZ, P3 ;  /* 0x000000ff0300720c */ /* 0x000fe20001fa4270 */
[----:B------:R-:W-:Y:S01]  /*ba30*/  IMAD.IADD R13, R211, 0x1, R13 ;  /* 0x00000001d30d7824 */ /* 0x000fe200078e020d */
[----:B------:R-:W-:Y:S01]  /*ba40*/  F2FP.F16.F32.PACK_AB R174, RZ, R174 ;  /* 0x000000aeffae723e */ /* 0x000fe200000000ff */
[----:B------:R1:W-:Y:S01]  /*ba50*/  @P4 STG.E.U16 desc[UR54][R6.64+0x30], R180 ;  /* 0x000030b406004986 */ /* 0x0003e2000c101536 */
[----:B------:R-:W-:Y:S01]  /*ba60*/  ISETP.GT.AND P4, PT, R3, 0x8, P1 ;  /* 0x000000080300780c */ /* 0x000fe20000f84270 */
[----:B------:R-:W-:Y:S01]  /*ba70*/  FMUL R166, R166, R200 ;  /* 0x000000c8a6a67220 */ /* 0x000fe20000400000 */
[----:B------:R-:W-:Y:S01]  /*ba80*/  F2FP.F16.F32.PACK_AB R160, RZ, R160 ;  /* 0x000000a0ffa0723e */ /* 0x000fe200000000ff */
[-C--:B------:R-:W-:Y:S01]  /*ba90*/  FMUL R167, R167, R200.reuse ;  /* 0x000000c8a7a77220 */ /* 0x080fe20000400000 */
[----:B------:R-:W-:Y:S01]  /*baa0*/  F2FP.F16.F32.PACK_AB R161, RZ, R161 ;  /* 0x000000a1ffa1723e */ /* 0x000fe200000000ff */
[-C--:B------:R-:W-:Y:S01]  /*bab0*/  FMUL R152, R152, R200.reuse ;  /* 0x000000c898987220 */ /* 0x080fe20000400000 */
[----:B------:R-:W-:Y:S01]  /*bac0*/  F2FP.F16.F32.PACK_AB R163, RZ, R163 ;  /* 0x000000a3ffa3723e */ /* 0x000fe200000000ff */
[----:B------:R-:W-:Y:S01]  /*bad0*/  FMUL R153, R153, R200 ;  /* 0x000000c899997220 */ /* 0x000fe20000400000 */
[----:B------:R-:W-:Y:S01]  /*bae0*/  F2FP.F16.F32.PACK_AB R162, RZ, R162 ;  /* 0x000000a2ffa2723e */ /* 0x000fe200000000ff */
[----:B------:R1:W-:Y:S01]  /*baf0*/  @P5 STG.E.U16 desc[UR54][R6.64+0x32], R181 ;  /* 0x000032b506005986 */ /* 0x0003e2000c101536 */
[C---:B------:R-:W-:Y:S01]  /*bb00*/  ISETP.GT.AND P5, PT, R3.reuse, 0x8, P3 ;  /* 0x000000080300780c */ /* 0x040fe20001fa4270 */
[----:B------:R-:W-:Y:S01]  /*bb10*/  FMUL R154, R154, R200 ;  /* 0x000000c89a9a7220 */ /* 0x000fe20000400000 */
[----:B------:R-:W-:Y:S01]  /*bb20*/  F2FP.F16.F32.PACK_AB R164, RZ, R164 ;  /* 0x000000a4ffa4723e */ /* 0x000fe200000000ff */
[----:B------:R1:W-:Y:S01]  /*bb30*/  @P4 STG.E.U16 desc[UR54][R8.64+0x30], R182 ;  /* 0x000030b608004986 */ /* 0x0003e2000c101536 */
[----:B------:R-:W-:Y:S01]  /*bb40*/  ISETP.GT.AND P4, PT, R3, 0x80, P2 ;  /* 0x000000800300780c */ /* 0x000fe20001784270 */
        /* <DEDUP_REMOVED lines=8> */
[----:B------:R1:W-:Y:S01]  /*bbd0*/  @P5 STG.E.U16 desc[UR54][R8.64+0x32], R183 ;  /* 0x000032b708005986 */ /* 0x0003e2000c101536 */
[----:B------:R-:W-:Y:S01]  /*bbe0*/  IADD3 R10, P5, R11, R12, RZ ;  /* 0x0000000c0b0a7210 */ /* 0x000fe20007fbe0ff */
[----:B------:R-:W-:Y:S01]  /*bbf0*/  FMUL R159, R159, R200 ;  /* 0x000000c89f9f7220 */ /* 0x000fe20000400000 */
[----:B------:R-:W-:Y:S01]  /*bc00*/  F2FP.F16.F32.PACK_AB R152, RZ, R152 ;  /* 0x00000098ff98723e */ /* 0x000fe200000000ff */
[----:B------:R1:W-:Y:S01]  /*bc10*/  @P4 STG.E.U16 desc[UR54][R12.64+0x20], R168 ;  /* 0x000020a80c004986 */ /* 0x0003e2000c101536 */
[----:B------:R-:W-:Y:S01]  /*bc20*/  ISETP.GT.AND P4, PT, R3, 0x80, P0 ;  /* 0x000000800300780c */ /* 0x000fe20000784270 */
[----:B------:R-:W-:Y:S01]  /*bc30*/  IMAD.X R11, R5, 0x1, R13, P5 ;  /* 0x00000001050b7824 */ /* 0x000fe200028e060d */
[----:B------:R-:W-:Y:S01]  /*bc40*/  ISETP.GT.AND P0, PT, R3, 0x88, P0 ;  /* 0x000000880300780c */ /* 0x000fe20000704270 */
[-C--:B------:R-:W-:Y:S01]  /*bc50*/  FMUL R144, R144, R200.reuse ;  /* 0x000000c890907220 */ /* 0x080fe20000400000 */
[----:B------:R-:W-:Y:S01]  /*bc60*/  F2FP.F16.F32.PACK_AB R153, RZ, R153 ;  /* 0x00000099ff99723e */ /* 0x000fe200000000ff */
        /* <DEDUP_REMOVED lines=9> */
[----:B------:R-:W-:Y:S01]  /*bd00*/  ISETP.GT.AND P4, PT, R3, 0x80, P1 ;  /* 0x000000800300780c */ /* 0x000fe20000f84270 */
[-C--:B------:R-:W-:Y:S01]  /*bd10*/  FMUL R149, R149, R200.reuse ;  /* 0x000000c895957220 */ /* 0x080fe20000400000 */
[C---:B------:R-:W-:Y:S01]  /*bd20*/  ISETP.GT.AND P1, PT, R3.reuse, 0x88, P1 ;  /* 0x000000880300780c */ /* 0x040fe20000f24270 */
[----:B------:R1:W-:Y:S01]  /*bd30*/  @P2 STG.E.U16 desc[UR54][R10.64+0x20], R170 ;  /* 0x000020aa0a002986 */ /* 0x0003e2000c101536 */
[C---:B------:R-:W-:Y:S01]  /*bd40*/  ISETP.GT.AND P2, PT, R3.reuse, 0x80, P3 ;  /* 0x000000800300780c */ /* 0x040fe20001f44270 */
[----:B------:R-:W-:Y:S01]  /*bd50*/  FMUL R150, R150, R200 ;  /* 0x000000c896967220 */ /* 0x000fe20000400000 */
[----:B------:R-:W-:Y:S01]  /*bd60*/  ISETP.GT.AND P3, PT, R3, 0x88, P3 ;  /* 0x000000880300780c */ /* 0x000fe20001f64270 */
[----:B------:R1:W-:Y:S01]  /*bd70*/  @P0 STG.E.U16 desc[UR54][R10.64+0x22], R171 ;  /* 0x000022ab0a000986 */ /* 0x0003e2000c101536 */
[----:B------:R-:W-:Y:S01]  /*bd80*/  F2FP.F16.F32.PACK_AB R158, RZ, R158 ;  /* 0x0000009eff9e723e */ /* 0x000fe200000000ff */
[-C--:B------:R-:W-:Y:S01]  /*bd90*/  FMUL R151, R151, R200.reuse ;  /* 0x000000c897977220 */ /* 0x080fe20000400000 */
[----:B------:R-:W-:Y:S01]  /*bda0*/  F2FP.F16.F32.PACK_AB R159, RZ, R159 ;  /* 0x0000009fff9f723e */ /* 0x000fe200000000ff */
[----:B------:R-:W-:Y:S01]  /*bdb0*/  FMUL R136, R136, R200 ;  /* 0x000000c888887220 */ /* 0x000fe20000400000 */
[----:B------:R-:W-:Y:S01]  /*bdc0*/  F2FP.F16.F32.PACK_AB R144, RZ, R144 ;  /* 0x00000090ff90723e */ /* 0x000fe200000000ff */
[----:B------:R1:W-:Y:S01]  /*bdd0*/  @P4 STG.E.U16 desc[UR54][R12.64+0x30], R172 ;  /* 0x000030ac0c004986 */ /* 0x0003e2000c101536 */
[----:B------:R-:W-:Y:S01]  /*bde0*/  F2FP.F16.F32.PACK_AB R145, RZ, R145 ;  /* 0x00000091ff91723e */ /* 0x000fe200000000ff */
[-C--:B------:R-:W-:Y:S01]  /*bdf0*/  FMUL R137, R137, R200.reuse ;  /* 0x000000c889897220 */ /* 0x080fe20000400000 */
[----:B------:R-:W-:Y:S01]  /*be00*/  F2FP.F16.F32.PACK_AB R147, RZ, R147 ;  /* 0x00000093ff93723e */ /* 0x000fe200000000ff */
[----:B------:R1:W-:Y:S01]  /*be10*/  @P2 STG.E.U16 desc[UR54][R12.64+0x32], R173 ;  /* 0x000032ad0c002986 */ /* 0x0003e2000c101536 */
[----:B------:R-:W-:Y:S01]  /*be20*/  ISETP.GT.AND P2, PT, R4, 0x21, PT ;  /* 0x000000210400780c */ /* 0x000fe20003f44270 */
[----:B------:R-:W-:Y:S01]  /*be30*/  FMUL R138, R138, R200 ;  /* 0x000000c88a8a7220 */ /* 0x000fe20000400000 */
[----:B------:R-:W-:Y:S01]  /*be40*/  F2FP.F16.F32.PACK_AB R146, RZ, R146 ;  /* 0x00000092ff92723e */ /* 0x000fe200000000ff */
[----:B------:R1:W-:Y:S01]  /*be50*/  @P3 STG.E.U16 desc[UR54][R10.64+0x32], R175 ;  /* 0x000032af0a003986 */ /* 0x0003e2000c101536 */
[----:B------:R-:W-:Y:S01]  /*be60*/  ISETP.GT.AND P3, PT, R4, 0x20, PT ;  /* 0x000000200400780c */ /* 0x000fe20003f64270 */
[-C--:B------:R-:W-:Y:S01]  /*be70*/  FMUL R139, R139, R200.reuse ;  /* 0x000000c88b8b7220 */ /* 0x080fe20000400000 */
[C---:B------:R-:W-:Y:S01]  /*be80*/  ISETP.GT.AND P4, PT, R3.reuse, RZ, P2 ;  /* 0x000000ff0300720c */ /* 0x040fe20001784270 */
[----:B------:R1:W-:Y:S01]  /*be90*/  @P1 STG.E.U16 desc[UR54][R10.64+0x30], R174 ;  /* 0x000030ae0a001986 */ /* 0x0003e2000c101536 */
[----:B------:R-:W-:Y:S01]  /*bea0*/  ISETP.GT.AND P0, PT, R3, RZ, P3 ;  /* 0x000000ff0300720c */ /* 0x000fe20001f04270 */
[-C--:B------:R-:W-:Y:S01]  /*beb0*/  FMUL R141, R141, R200.reuse ;  /* 0x000000c88d8d7220 */ /* 0x080fe20000400000 */
[C---:B------:R-:W-:Y:S01]  /*bec0*/  ISETP.GT.AND P1, PT, R3.reuse, 0x8, P2 ;  /* 0x000000080300780c */ /* 0x040fe20001724270 */
[-C--:B------:R-:W-:Y:S01]  /*bed0*/  FMUL R140, R140, R200.reuse ;  /* 0x000000c88c8c7220 */ /* 0x080fe20000400000 */
[----:B------:R-:W-:Y:S01]  /*bee0*/  ISETP.GT.AND P5, PT, R3, 0x8, P3 ;  /* 0x000000080300780c */ /* 0x000fe20001fa4270 */
[----:B------:R-:W-:Y:S01]  /*bef0*/  FMUL R142, R142, R200 ;  /* 0x000000c88e8e7220 */ /* 0x000fe20000400000 */
[----:B------:R-:W-:Y:S01]  /*bf00*/  F2FP.F16.F32.PACK_AB R148, RZ, R148 ;  /* 0x00000094ff94723e */ /* 0x000fe200000000ff */
[-C--:B------:R-:W-:Y:S01]  /*bf10*/  FMUL R143, R143, R200.reuse ;  /* 0x000000c88f8f7220 */ /* 0x080fe20000400000 */
[----:B------:R-:W-:Y:S01]  /*bf20*/  F2FP.F16.F32.PACK_AB R149, RZ, R149 ;  /* 0x00000095ff95723e */ /* 0x000fe200000000ff */
[----:B------:R-:W-:Y:S01]  /*bf30*/  FMUL R128, R128, R200 ;  /* 0x000000c880807220 */ /* 0x000fe20000400000 */
[----:B------:R-:W-:Y:S01]  /*bf40*/  F2FP.F16.F32.PACK_AB R150, RZ, R150 ;  /* 0x00000096ff96723e */ /* 0x000fe200000000ff */
[----:B------:R1:W-:Y:S01]  /*bf50*/  @P4 STG.E.U16 desc[UR54][R6.64+0x42], R161 ;  /* 0x000042a106004986 */ /* 0x0003e2000c101536 */
[----:B------:R-:W-:Y:S01]  /*bf60*/  F2FP.F16.F32.PACK_AB R151, RZ, R151 ;  /* 0x00000097ff97723e */ /* 0x000fe200000000ff */
[----:B------:R-:W-:Y:S01]  /*bf70*/  FMUL R129, R129, R200 ;  /* 0x000000c881817220 */ /* 0x000fe20000400000 */
[----:B------:R-:W-:Y:S01]  /*bf80*/  F2FP.F16.F32.PACK_AB R136, RZ, R136 ;  /* 0x00000088ff88723e */ /* 0x000fe200000000ff */
[----:B------:R1:W-:Y:S01]  /*bf90*/  @P0 STG.E.U16 desc[UR54][R6.64+0x40], R160 ;  /* 0x000040a006000986 */ /* 0x0003e2000c101536 */
[C---:B------:R-:W-:Y:S01]  /*bfa0*/  ISETP.GT.AND P0, PT, R4.reuse, 0x28, PT ;  /* 0x000000280400780c */ /* 0x040fe20003f04270 */
[-C--:B------:R-:W-:Y:S01]  /*bfb0*/  FMUL R131, R131, R200.reuse ;  /* 0x000000c883837220 */ /* 0x080fe20000400000 */
[----:B------:R-:W-:Y:S01]  /*bfc0*/  F2FP.F16.F32.PACK_AB R137, RZ, R137 ;  /* 0x00000089ff89723e */ /* 0x000fe200000000ff */
[----:B------:R1:W-:Y:S01]  /*bfd0*/  @P1 STG.E.U16 desc[UR54][R8.64+0x42], R163 ;  /* 0x000042a308001986 */ /* 0x0003e2000c101536 */
[----:B------:R-:W-:Y:S01]  /*bfe0*/  ISETP.GT.AND P1, PT, R4, 0x29, PT ;  /* 0x000000290400780c */ /* 0x000fe20003f24270 */
[----:B------:R-:W-:Y:S01]  /*bff0*/  FMUL R130, R130, R200 ;  /* 0x000000c882827220 */ /* 0x000fe20000400000 */
[----:B------:R-:W-:Y:S01]  /*c000*/  F2FP.F16.F32.PACK_AB R138, RZ, R138 ;  /* 0x0000008aff8a723e */ /* 0x000fe200000000ff */
[----:B------:R1:W-:Y:S01]  /*c010*/  @P5 STG.E.U16 desc[UR54][R8.64+0x40], R162 ;  /* 0x000040a208005986 */ /* 0x0003e2000c101536 */
[C---:B------:R-:W-:Y:S01]  /*c020*/  ISETP.GT.AND P5, PT, R3.reuse, RZ, P0 ;  /* 0x000000ff0300720c */ /* 0x040fe200007a4270 */
[-C--:B------:R-:W-:Y:S01]  /*c030*/  FMUL R132, R132, R200.reuse ;  /* 0x000000c884847220 */ /* 0x080fe20000400000 */
[----:B------:R-:W-:Y:S01]  /*c040*/  ISETP.GT.AND P4, PT, R3, RZ, P1 ;  /* 0x000000ff0300720c */ /* 0x000fe20000f84270 */
[-C--:B------:R-:W-:Y:S01]  /*c050*/  FMUL R133, R133, R200.reuse ;  /* 0x000000c885857220 */ /* 0x080fe20000400000 */
[----:B------:R-:W-:Y:S01]  /*c060*/  F2FP.F16.F32.PACK_AB R139, RZ, R139 ;  /* 0x0000008bff8b723e */ /* 0x000fe200000000ff */
[-C--:B------:R-:W-:Y:S01]  /*c070*/  FMUL R134, R134, R200.reuse ;  /* 0x000000c886867220 */ /* 0x080fe20000400000 */
[----:B------:R-:W-:Y:S01]  /*c080*/  F2FP.F16.F32.PACK_AB R141, RZ, R141 ;  /* 0x0000008dff8d723e */ /* 0x000fe200000000ff */
[----:B------:R-:W-:Y:S01]  /*c090*/  FMUL R135, R135, R200 ;  /* 0x000000c887877220 */ /* 0x000fe20000400000 */
[----:B------:R-:W-:Y:S01]  /*c0a0*/  F2FP.F16.F32.PACK_AB R140, RZ, R140 ;  /* 0x0000008cff8c723e */ /* 0x000fe200000000ff */
[----:B------:R-:W-:Y:S01]  /*c0b0*/  FMUL R120, R120, R200 ;  /* 0x000000c878787220 */ /* 0x000fe20000400000 */
[----:B------:R-:W-:Y:S01]  /*c0c0*/  F2FP.F16.F32.PACK_AB R142, RZ, R142 ;  /* 0x0000008eff8e723e */ /* 0x000fe200000000ff */
[-C--:B------:R-:W-:Y:S01]  /*c0d0*/  FMUL R121, R121, R200.reuse ;  /* 0x000000c879797220 */ /* 0x080fe20000400000 */
        /* <DEDUP_REMOVED lines=41> */
[----:B------:R1:W-:Y:S01]  /*c370*/  @P2 STG.E.U16 desc[UR54][R10.64+0x42], R155 ;  /* 0x0000429b0a002986 */ /* 0x0003e2000c101536 */
[----:B------:R-:W-:Y:S01]  /*c380*/  ISETP.GT.AND P2, PT, R4, 0x31, PT ;  /* 0x000000310400780c */ /* 0x000fe20003f44270 */
[----:B------:R-:W-:Y:S01]  /*c390*/  FMUL R119, R119, R200 ;  /* 0x000000c877777220 */ /* 0x000fe20000400000 */
[----:B------:R-:W-:Y:S01]  /*c3a0*/  F2FP.F16.F32.PACK_AB R122, RZ, R122 ;  /* 0x0000007aff7a723e */ /* 0x000fe200000000ff */
[-C--:B------:R-:W-:Y:S01]  /*c3b0*/  FMUL R104, R104, R200.reuse ;  /* 0x000000c868687220 */ /* 0x080fe20000400000 */
[----:B------:R-:W-:Y:S01]  /*c3c0*/  F2FP.F16.F32.PACK_AB R123, RZ, R123 ;  /* 0x0000007bff7b723e */ /* 0x000fe200000000ff */
[----:B------:R1:W-:Y:S01]  /*c3d0*/  @P4 STG.E.U16 desc[UR54][R12.64+0x50], R156 ;  /* 0x0000509c0c004986 */ /* 0x0003e2000c101536 */
[----:B------:R-:W-:Y:S01]  /*c3e0*/  ISETP.GT.AND P4, PT, R3, RZ, P2 ;  /* 0x000000ff0300720c */ /* 0x000fe20001784270 */
[-C--:B------:R-:W-:Y:S01]  /*c3f0*/  FMUL R105, R105, R200.reuse ;  /* 0x000000c869697220 */ /* 0x080fe20000400000 */
[----:B------:R-:W-:Y:S01]  /*c400*/  F2FP.F16.F32.PACK_AB R125, RZ, R125 ;  /* 0x0000007dff7d723e */ /* 0x000fe200000000ff */
[----:B------:R1:W-:Y:S01]  /*c410*/  @P3 STG.E.U16 desc[UR54][R12.64+0x52], R157 ;  /* 0x0000529d0c003986 */ /* 0x0003e2000c101536 */
[----:B------:R-:W-:Y:S01]  /*c420*/  ISETP.GT.AND P3, PT, R4, 0x30, PT ;  /* 0x000000300400780c */ /* 0x000fe20003f64270 */
[----:B------:R-:W-:Y:S01]  /*c430*/  FMUL R106, R106, R200 ;  /* 0x000000c86a6a7220 */ /* 0x000fe20000400000 */
[----:B------:R-:W-:Y:S01]  /*c440*/  F2FP.F16.F32.PACK_AB R124, RZ, R124 ;  /* 0x0000007cff7c723e */ /* 0x000fe200000000ff */
[----:B------:R1:W-:Y:S01]  /*c450*/  @P0 STG.E.U16 desc[UR54][R10.64+0x50], R158 ;  /* 0x0000509e0a000986 */ /* 0x0003e2000c101536 */
[----:B------:R-:W-:Y:S01]  /*c460*/  ISETP.GT.AND P0, PT, R3, RZ, P3 ;  /* 0x000000ff0300720c */ /* 0x000fe20001f04270 */
[-C--:B------:R-:W-:Y:S01]  /*c470*/  FMUL R107, R107, R200.reuse ;  /* 0x000000c86b6b7220 */ /* 0x080fe20000400000 */
[C---:B------:R-:W-:Y:S01]  /*c480*/  ISETP.GT.AND P5, PT, R3.reuse, 0x8, P3 ;  /* 0x000000080300780c */ /* 0x040fe20001fa4270 */
[----:B------:R1:W-:Y:S01]  /*c490*/  @P1 STG.E.U16 desc[UR54][R10.64+0x52], R159 ;  /* 0x0000529f0a001986 */ /* 0x0003e2000c101536 */
[----:B------:R-:W-:Y:S01]  /*c4a0*/  ISETP.GT.AND P1, PT, R3, 0x8, P2 ;  /* 0x000000080300780c */ /* 0x000fe20001724270 */
[----:B------:R-:W-:Y:S01]  /*c4b0*/  FMUL R109, R109, R200 ;  /* 0x000000c86d6d7220 */ /* 0x000fe20000400000 */
[----:B------:R-:W-:Y:S01]  /*c4c0*/  F2FP.F16.F32.PACK_AB R126, RZ, R126 ;  /* 0x0000007eff7e723e */ /* 0x000fe200000000ff */
[----:B------:R1:W-:Y:S01]  /*c4d0*/  @P4 STG.E.U16 desc[UR54][R6.64+0x62], R145 ;  /* 0x0000629106004986 */ /* 0x0003e2000c101536 */
[----:B------:R-:W-:Y:S01]  /*c4e0*/  F2FP.F16.F32.PACK_AB R127, RZ, R127 ;  /* 0x0000007fff7f723e */ /* 0x000fe200000000ff */
[----:B------:R-:W-:Y:S01]  /*c4f0*/  FMUL R108, R108, R200 ;  /* 0x000000c86c6c7220 */ /* 0x000fe20000400000 */
[----:B------:R-:W-:Y:S01]  /*c500*/  F2FP.F16.F32.PACK_AB R112, RZ, R112 ;  /* 0x00000070ff70723e */ /* 0x000fe200000000ff */
[-C--:B------:R-:W-:Y:S01]  /*c510*/  FMUL R110, R110, R200.reuse ;  /* 0x000000c86e6e7220 */ /* 0x080fe20000400000 */
        /* <DEDUP_REMOVED lines=12> */
[----:B------:R-:W-:Y:S01]  /*c5e0*/  ISETP.GT.AND P4, PT, R3, RZ, P1 ;  /* 0x000000ff0300720c */ /* 0x000fe20000f84270 */
        /* <DEDUP_REMOVED lines=54> */
[----:B------:R-:W-:Y:S01]  /*c950*/  FMUL R85, R85, R200 ;  /* 0x000000c855557220 */ /* 0x000fe20000400000 */
        /* <DEDUP_REMOVED lines=19> */
[-C--:B------:R-:W-:Y:S01]  /*ca90*/  FMUL R74, R74, R200.reuse ;  /* 0x000000c84a4a7220 */ /* 0x080fe20000400000 */
        /* <DEDUP_REMOVED lines=9> */
[-C--:B------:R-:W-:Y:S01]  /*cb30*/  FMUL R76, R76, R200.reuse ;  /* 0x000000c84c4c7220 */ /* 0x080fe20000400000 */
[----:B------:R-:W-:Y:S01]  /*cb40*/  F2FP.F16.F32.PACK_AB R93, RZ, R93 ;  /* 0x0000005dff5d723e */ /* 0x000fe200000000ff */
[----:B------:R1:W-:Y:S01]  /*cb50*/  @P5 STG.E.U16 desc[UR54][R8.64+0x80], R130 ;  /* 0x0000808208005986 */ /* 0x0003e2000c101536 */
[C---:B------:R-:W-:Y:S01]  /*cb60*/  ISETP.GT.AND P5, PT, R3.reuse, RZ, P0 ;  /* 0x000000ff0300720c */ /* 0x040fe200007a4270 */
[-C--:B------:R-:W-:Y:S01]  /*cb70*/  FMUL R78, R78, R200.reuse ;  /* 0x000000c84e4e7220 */ /* 0x080fe20000400000 */
[----:B------:R-:W-:Y:S01]  /*cb80*/  ISETP.GT.AND P4, PT, R3, RZ, P1 ;  /* 0x000000ff0300720c */ /* 0x000fe20000f84270 */
[----:B------:R-:W-:Y:S01]  /*cb90*/  FMUL R79, R79, R200 ;  /* 0x000000c84f4f7220 */ /* 0x000fe20000400000 */
[----:B------:R-:W-:Y:S01]  /*cba0*/  F2FP.F16.F32.PACK_AB R92, RZ, R92 ;  /* 0x0000005cff5c723e */ /* 0x000fe200000000ff */
        /* <DEDUP_REMOVED lines=8> */
[----:B------:R1:W-:Y:S01]  /*cc30*/  @P5 STG.E.U16 desc[UR54][R6.64+0x90], R132 ;  /* 0x0000908406005986 */ /* 0x0003e2000c101536 */
[C---:B------:R-:W-:Y:S01]  /*cc40*/  ISETP.GT.AND P5, PT, R3.reuse, 0x8, P0 ;  /* 0x000000080300780c */ /* 0x040fe200007a4270 */
[-C--:B------:R-:W-:Y:S01]  /*cc50*/  FMUL R68, R68, R200.reuse ;  /* 0x000000c844447220 */ /* 0x080fe20000400000 */
[----:B------:R-:W-:Y:S01]  /*cc60*/  F2FP.F16.F32.PACK_AB R83, RZ, R83 ;  /* 0x00000053ff53723e */ /* 0x000fe200000000ff */
[----:B------:R1:W-:Y:S01]  /*cc70*/  @P4 STG.E.U16 desc[UR54][R6.64+0x92], R133 ;  /* 0x0000928506004986 */ /* 0x0003e2000c101536 */
[----:B------:R-:W-:Y:S01]  /*cc80*/  ISETP.GT.AND P4, PT, R3, 0x8, P1 ;  /* 0x000000080300780c */ /* 0x000fe20000f84270 */
        /* <DEDUP_REMOVED lines=36> */
[-C--:B------:R-:W-:Y:S01]  /*ced0*/  FMUL R49, R49, R200.reuse ;  /* 0x000000c831317220 */ /* 0x080fe20000400000 */
[----:B------:R-:W-:Y:S01]  /*cee0*/  F2FP.F16.F32.PACK_AB R77, RZ, R77 ;  /* 0x0000004dff4d723e */ /* 0x000fe200000000ff */
[----:B------:R-:W-:Y:S01]  /*cef0*/  FMUL R51, R51, R200 ;  /* 0x000000c833337220 */ /* 0x000fe20000400000 */
[----:B------:R-:W-:Y:S01]  /*cf00*/  F2FP.F16.F32.PACK_AB R76, RZ, R76 ;  /* 0x0000004cff4c723e */ /* 0x000fe200000000ff */
[----:B------:R1:W-:Y:S01]  /*cf10*/  @P4 STG.E.U16 desc[UR54][R12.64+0x90], R124 ;  /* 0x0000907c0c004986 */ /* 0x0003e2000c101536 */
[C---:B------:R-:W-:Y:S01]  /*cf20*/  ISETP.GT.AND P4, PT, R3.reuse, RZ, P2 ;  /* 0x000000ff0300720c */ /* 0x040fe20001784270 */
[----:B------:R-:W-:Y:S01]  /*cf30*/  FMUL R50, R50, R200 ;  /* 0x000000c832327220 */ /* 0x000fe20000400000 */
[----:B------:R-:W-:Y:S01]  /*cf40*/  F2FP.F16.F32.PACK_AB R78, RZ, R78 ;  /* 0x0000004eff4e723e */ /* 0x000fe200000000ff */
[----:B------:R1:W-:Y:S01]  /*cf50*/  @P3 STG.E.U16 desc[UR54][R12.64+0x92], R125 ;  /* 0x0000927d0c003986 */ /* 0x0003e2000c101536 */
[----:B------:R-:W-:Y:S01]  /*cf60*/  ISETP.GT.AND P3, PT, R4, 0x50, PT ;  /* 0x000000500400780c */ /* 0x000fe20003f64270 */
[-C--:B------:R-:W-:Y:S01]  /*cf70*/  FMUL R52, R52, R200.reuse ;  /* 0x000000c834347220 */ /* 0x080fe20000400000 */
        /* <DEDUP_REMOVED lines=54> */
[C---:B------:R-:W-:Y:S01]  /*d2e0*/  ISETP.GT.AND P3, PT, R3.reuse, 0x88, P3 ;  /* 0x000000880300780c */ /* 0x040fe20001f64270 */
[----:B------:R1:W-:Y:S01]  /*d2f0*/  @P4 STG.E.U16 desc[UR54][R8.64+0xb2], R119 ;  /* 0x0000b27708004986 */ /* 0x0003e2000c101536 */
[----:B------:R-:W-:Y:S01]  /*d300*/  ISETP.GT.AND P4, PT, R3, 0x80, P2 ;  /* 0x000000800300780c */ /* 0x000fe20001784270 */
        /* <DEDUP_REMOVED lines=27> */
[----:B------:R-:W-:-:S02]  /*d4c0*/  ISETP.GT.AND P4, PT, R3, RZ, P2 ;  /* 0x000000ff0300720c */ /* 0x000fc40001784270 */
[----:B------:R-:W-:Y:S01]  /*d4d0*/  F2FP.F16.F32.PACK_AB R55, RZ, R55 ;  /* 0x00000037ff37723e */ /* 0x000fe200000000ff */
[----:B------:R1:W-:Y:S01]  /*d4e0*/  @P3 STG.E.U16 desc[UR54][R12.64+0xb2], R109 ;  /* 0x0000b26d0c003986 */ /* 0x0003e2000c101536 */
[----:B------:R-:W-:Y:S02]  /*d4f0*/  ISETP.GT.AND P3, PT, R4, 0x60, PT ;  /* 0x000000600400780c */ /* 0x000fe40003f64270 */
[----:B------:R-:W-:Y:S01]  /*d500*/  F2FP.F16.F32.PACK_AB R40, RZ, R40 ;  /* 0x00000028ff28723e */ /* 0x000fe200000000ff */
[----:B------:R1:W-:Y:S01]  /*d510*/  @P0 STG.E.U16 desc[UR54][R10.64+0xb0], R110 ;  /* 0x0000b06e0a000986 */ /* 0x0003e2000c101536 */
[C---:B------:R-:W-:Y:S02]  /*d520*/  ISETP.GT.AND P0, PT, R3.reuse, RZ, P3 ;  /* 0x000000ff0300720c */ /* 0x040fe40001f04270 */
[C---:B------:R-:W-:Y:S01]  /*d530*/  ISETP.GT.AND P5, PT, R3.reuse, 0x8, P3 ;  /* 0x000000080300780c */ /* 0x040fe20001fa4270 */
[----:B------:R1:W-:Y:S01]  /*d540*/  @P1 STG.E.U16 desc[UR54][R10.64+0xb2], R111 ;  /* 0x0000b26f0a001986 */ /* 0x0003e2000c101536 */
[----:B------:R-:W-:-:S02]  /*d550*/  ISETP.GT.AND P1, PT, R3, 0x8, P2 ;  /* 0x000000080300780c */ /* 0x000fc40001724270 */
[----:B------:R-:W-:Y:S01]  /*d560*/  F2FP.F16.F32.PACK_AB R41, RZ, R41 ;  /* 0x00000029ff29723e */ /* 0x000fe200000000ff */
[----:B------:R1:W-:Y:S01]  /*d570*/  @P4 STG.E.U16 desc[UR54][R6.64+0xc2], R97 ;  /* 0x0000c26106004986 */ /* 0x0003e2000c101536 */
[----:B------:R-:W-:Y:S02]  /*d580*/  F2FP.F16.F32.PACK_AB R42, RZ, R42 ;  /* 0x0000002aff2a723e */ /* 0x000fe400000000ff */
[----:B------:R-:W-:Y:S02]  /*d590*/  F2FP.F16.F32.PACK_AB R43, RZ, R43 ;  /* 0x0000002bff2b723e */ /* 0x000fe400000000ff */
[----:B------:R-:W-:Y:S01]  /*d5a0*/  F2FP.F16.F32.PACK_AB R45, RZ, R45 ;  /* 0x0000002dff2d723e */ /* 0x000fe200000000ff */
[----:B------:R1:W-:Y:S01]  /*d5b0*/  @P0 STG.E.U16 desc[UR54][R6.64+0xc0], R96 ;  /* 0x0000c06006000986 */ /* 0x0003e2000c101536 */
[C---:B------:R-:W-:Y:S02]  /*d5c0*/  ISETP.GT.AND P0, PT, R4.reuse, 0x68, PT ;  /* 0x000000680400780c */ /* 0x040fe40003f04270 */
[----:B------:R-:W-:Y:S01]  /*d5d0*/  F2FP.F16.F32.PACK_AB R44, RZ, R44 ;  /* 0x0000002cff2c723e */ /* 0x000fe200000000ff */
[----:B------:R1:W-:Y:S01]  /*d5e0*/  @P1 STG.E.U16 desc[UR54][R8.64+0xc2], R99 ;  /* 0x0000c26308001986 */ /* 0x0003e2000c101536 */
[----:B------:R-:W-:-:S02]  /*d5f0*/  ISETP.GT.AND P1, PT, R4, 0x69, PT ;  /* 0x000000690400780c */ /* 0x000fc40003f24270 */
[----:B------:R-:W-:Y:S01]  /*d600*/  F2FP.F16.F32.PACK_AB R46, RZ, R46 ;  /* 0x0000002eff2e723e */ /* 0x000fe200000000ff */
[----:B------:R1:W-:Y:S01]  /*d610*/  @P5 STG.E.U16 desc[UR54][R8.64+0xc0], R98 ;  /* 0x0000c06208005986 */ /* 0x0003e2000c101536 */
[C---:B------:R-:W-:Y:S02]  /*d620*/  ISETP.GT.AND P5, PT, R3.reuse, RZ, P0 ;  /* 0x000000ff0300720c */ /* 0x040fe400007a4270 */
[----:B------:R-:W-:Y:S02]  /*d630*/  ISETP.GT.AND P4, PT, R3, RZ, P1 ;  /* 0x000000ff0300720c */ /* 0x000fe40000f84270 */
[----:B------:R-:W-:Y:S02]  /*d640*/  F2FP.F16.F32.PACK_AB R47, RZ, R47 ;  /* 0x0000002fff2f723e */ /* 0x000fe400000000ff */
[----:B------:R-:W-:Y:S02]  /*d650*/  F2FP.F16.F32.PACK_AB R32, RZ, R32 ;  /* 0x00000020ff20723e */ /* 0x000fe400000000ff */
[----:B------:R-:W-:-:S02]  /*d660*/  F2FP.F16.F32.PACK_AB R33, RZ, R33 ;  /* 0x00000021ff21723e */ /* 0x000fc400000000ff */
[----:B------:R-:W-:Y:S02]  /*d670*/  F2FP.F16.F32.PACK_AB R34, RZ, R34 ;  /* 0x00000022ff22723e */ /* 0x000fe400000000ff */
[----:B------:R-:W-:Y:S01]  /*d680*/  F2FP.F16.F32.PACK_AB R35, RZ, R35 ;  /* 0x00000023ff23723e */ /* 0x000fe200000000ff */
[----:B------:R1:W-:Y:S01]  /*d690*/  @P5 STG.E.U16 desc[UR54][R6.64+0xd0], R100 ;  /* 0x0000d06406005986 */ /* 0x0003e2000c101536 */
[C---:B------:R-:W-:Y:S02]  /*d6a0*/  ISETP.GT.AND P5, PT, R3.reuse, 0x8, P0 ;  /* 0x000000080300780c */ /* 0x040fe400007a4270 */
[----:B------:R-:W-:Y:S01]  /*d6b0*/  F2FP.F16.F32.PACK_AB R36, RZ, R36 ;  /* 0x00000024ff24723e */ /* 0x000fe200000000ff */
[----:B------:R1:W-:Y:S01]  /*d6c0*/  @P4 STG.E.U16 desc[UR54][R6.64+0xd2], R101 ;  /* 0x0000d26506004986 */ /* 0x0003e2000c101536 */
[----:B------:R-:W-:Y:S02]  /*d6d0*/  ISETP.GT.AND P4, PT, R3, 0x8, P1 ;  /* 0x000000080300780c */ /* 0x000fe40000f84270 */
[----:B------:R-:W-:-:S02]  /*d6e0*/  F2FP.F16.F32.PACK_AB R37, RZ, R37 ;  /* 0x00000025ff25723e */ /* 0x000fc400000000ff */
[----:B------:R-:W-:Y:S02]  /*d6f0*/  F2FP.F16.F32.PACK_AB R38, RZ, R38 ;  /* 0x00000026ff26723e */ /* 0x000fe400000000ff */
[----:B------:R-:W-:Y:S02]  /*d700*/  F2FP.F16.F32.PACK_AB R39, RZ, R39 ;  /* 0x00000027ff27723e */ /* 0x000fe400000000ff */
[----:B------:R-:W-:Y:S01]  /*d710*/  F2FP.F16.F32.PACK_AB R24, RZ, R24 ;  /* 0x00000018ff18723e */ /* 0x000fe200000000ff */
[----:B------:R1:W-:Y:S01]  /*d720*/  @P5 STG.E.U16 desc[UR54][R8.64+0xd0], R102 ;  /* 0x0000d06608005986 */ /* 0x0003e2000c101536 */
[C---:B------:R-:W-:Y:S02]  /*d730*/  ISETP.GT.AND P5, PT, R3.reuse, 0x80, P3 ;  /* 0x000000800300780c */ /* 0x040fe40001fa4270 */
[C---:B------:R-:W-:Y:S01]  /*d740*/  ISETP.GT.AND P3, PT, R3.reuse, 0x88, P3 ;  /* 0x000000880300780c */ /* 0x040fe20001f64270 */
[----:B------:R1:W-:Y:S01]  /*d750*/  @P4 STG.E.U16 desc[UR54][R8.64+0xd2], R103 ;  /* 0x0000d26708004986 */ /* 0x0003e2000c101536 */
[----:B------:R-:W-:-:S02]  /*d760*/  ISETP.GT.AND P4, PT, R3, 0x80, P2 ;  /* 0x000000800300780c */ /* 0x000fc40001784270 */
[C---:B------:R-:W-:Y:S02]  /*d770*/  ISETP.GT.AND P2, PT, R3.reuse, 0x88, P2 ;  /* 0x000000880300780c */ /* 0x040fe40001744270 */
[----:B------:R-:W-:Y:S02]  /*d780*/  F2FP.F16.F32.PACK_AB R25, RZ, R25 ;  /* 0x00000019ff19723e */ /* 0x000fe400000000ff */
[----:B------:R-:W-:Y:S02]  /*d790*/  F2FP.F16.F32.PACK_AB R26, RZ, R26 ;  /* 0x0000001aff1a723e */ /* 0x000fe400000000ff */
[----:B------:R-:W-:Y:S01]  /*d7a0*/  F2FP.F16.F32.PACK_AB R27, RZ, R27 ;  /* 0x0000001bff1b723e */ /* 0x000fe200000000ff */
[----:B------:R1:W-:Y:S01]  /*d7b0*/  @P5 STG.E.U16 desc[UR54][R12.64+0xc0], R88 ;  /* 0x0000c0580c005986 */ /* 0x0003e2000c101536 */
[----:B------:R-:W-:Y:S02]  /*d7c0*/  F2FP.F16.F32.PACK_AB R28, RZ, R28 ;  /* 0x0000001cff1c723e */ /* 0x000fe400000000ff */
[----:B------:R-:W-:Y:S01]  /*d7d0*/  F2FP.F16.F32.PACK_AB R29, RZ, R29 ;  /* 0x0000001dff1d723e */ /* 0x000fe200000000ff */
[----:B------:R1:W-:Y:S01]  /*d7e0*/  @P4 STG.E.U16 desc[UR54][R12.64+0xc2], R89 ;  /* 0x0000c2590c004986 */ /* 0x0003e2000c101536 */
[----:B------:R-:W-:-:S02]  /*d7f0*/  ISETP.GT.AND P4, PT, R3, 0x80, P0 ;  /* 0x000000800300780c */ /* 0x000fc40000784270 */
[C---:B------:R-:W-:Y:S01]  /*d800*/  ISETP.GT.AND P0, PT, R3.reuse, 0x88, P0 ;  /* 0x000000880300780c */ /* 0x040fe20000704270 */
[----:B------:R1:W-:Y:S01]  /*d810*/  @P3 STG.E.U16 desc[UR54][R10.64+0xc0], R90 ;  /* 0x0000c05a0a003986 */ /* 0x0003e2000c101536 */
[C---:B------:R-:W-:Y:S02]  /*d820*/  ISETP.GT.AND P3, PT, R3.reuse, 0x80, P1 ;  /* 0x000000800300780c */ /* 0x040fe40000f64270 */
[C---:B------:R-:W-:Y:S01]  /*d830*/  ISETP.GT.AND P1, PT, R3.reuse, 0x88, P1 ;  /* 0x000000880300780c */ /* 0x040fe20000f24270 */
[----:B------:R1:W-:Y:S01]  /*d840*/  @P2 STG.E.U16 desc[UR54][R10.64+0xc2], R91 ;  /* 0x0000c25b0a002986 */ /* 0x0003e2000c101536 */
[----:B------:R-:W-:Y:S02]  /*d850*/  ISETP.GT.AND P2, PT, R4, 0x71, PT ;  /* 0x000000710400780c */ /* 0x000fe40003f44270 */
[----:B------:R-:W-:Y:S02]  /*d860*/  F2FP.F16.F32.PACK_AB R30, RZ, R30 ;  /* 0x0000001eff1e723e */ /* 0x000fe400000000ff */
[----:B------:R-:W-:Y:S01]  /*d870*/  F2FP.F16.F32.PACK_AB R31, RZ, R31 ;  /* 0x0000001fff1f723e */ /* 0x000fe200000000ff */
[----:B------:R1:W-:Y:S01]  /*d880*/  @P4 STG.E.U16 desc[UR54][R12.64+0xd0], R92 ;  /* 0x0000d05c0c004986 */ /* 0x0003e2000c101536 */
[----:B------:R-:W-:-:S03]  /*d890*/  ISETP.GT.AND P4, PT, R3, RZ, P2 ;  /* 0x000000ff0300720c */ /* 0x000fc60001784270 */
[----:B------:R1:W-:Y:S01]  /*d8a0*/  @P3 STG.E.U16 desc[UR54][R12.64+0xd2], R93 ;  /* 0x0000d25d0c003986 */ /* 0x0003e2000c101536 */
[----:B------:R-:W-:-:S03]  /*d8b0*/  ISETP.GT.AND P3, PT, R4, 0x70, PT ;  /* 0x000000700400780c */ /* 0x000fc60003f64270 */
[----:B------:R1:W-:Y:S01]  /*d8c0*/  @P0 STG.E.U16 desc[UR54][R10.64+0xd0], R94 ;  /* 0x0000d05e0a000986 */ /* 0x0003e2000c101536 */
[C---:B------:R-:W-:Y:S02]  /*d8d0*/  ISETP.GT.AND P0, PT, R3.reuse, RZ, P3 ;  /* 0x000000ff0300720c */ /* 0x040fe40001f04270 */
[C---:B------:R-:W-:Y:S01]  /*d8e0*/  ISETP.GT.AND P5, PT, R3.reuse, 0x8, P3 ;  /* 0x000000080300780c */ /* 0x040fe20001fa4270 */
[----:B------:R1:W-:Y:S01]  /*d8f0*/  @P1 STG.E.U16 desc[UR54][R10.64+0xd2], R95 ;  /* 0x0000d25f0a001986 */ /* 0x0003e2000c101536 */
[----:B------:R-:W-:-:S03]  /*d900*/  ISETP.GT.AND P1, PT, R3, 0x8, P2 ;  /* 0x000000080300780c */ /* 0x000fc60001724270 */
[----:B------:R1:W-:Y:S06]  /*d910*/  @P4 STG.E.U16 desc[UR54][R6.64+0xe2], R81 ;  /* 0x0000e25106004986 */ /* 0x0003ec000c101536 */
[----:B------:R1:W-:Y:S01]  /*d920*/  @P0 STG.E.U16 desc[UR54][R6.64+0xe0], R80 ;  /* 0x0000e05006000986 */ /* 0x0003e2000c101536 */
[----:B------:R-:W-:-:S03]  /*d930*/  ISETP.GT.AND P0, PT, R4, 0x78, PT ;  /* 0x000000780400780c */ /* 0x000fc60003f04270 */
[----:B------:R1:W-:Y:S01]  /*d940*/  @P1 STG.E.U16 desc[UR54][R8.64+0xe2], R83 ;  /* 0x0000e25308001986 */ /* 0x0003e2000c101536 */
[----:B------:R-:W-:-:S03]  /*d950*/  ISETP.GT.AND P1, PT, R4, 0x79, PT ;  /* 0x000000790400780c */ /* 0x000fc60003f24270 */
[----:B------:R1:W-:Y:S01]  /*d960*/  @P5 STG.E.U16 desc[UR54][R8.64+0xe0], R82 ;  /* 0x0000e05208005986 */ /* 0x0003e2000c101536 */
[C---:B------:R-:W-:Y:S02]  /*d970*/  ISETP.GT.AND P5, PT, R3.reuse, RZ, P0 ;  /* 0x000000ff0300720c */ /* 0x040fe400007a4270 */
[----:B------:R-:W-:-:S11]  /*d980*/  ISETP.GT.AND P4, PT, R3, RZ, P1 ;  /* 0x000000ff0300720c */ /* 0x000fd60000f84270 */
[----:B------:R1:W-:Y:S01]  /*d990*/  @P5 STG.E.U16 desc[UR54][R6.64+0xf0], R84 ;  /* 0x0000f05406005986 */ /* 0x0003e2000c101536 */
[----:B------:R-:W-:-:S03]  /*d9a0*/  ISETP.GT.AND P5, PT, R3, 0x8, P0 ;  /* 0x000000080300780c */ /* 0x000fc600007a4270 */
[----:B------:R1:W-:Y:S01]  /*d9b0*/  @P4 STG.E.U16 desc[UR54][R6.64+0xf2], R85 ;  /* 0x0000f25506004986 */ /* 0x0003e2000c101536 */
[----:B------:R-:W-:-:S09]  /*d9c0*/  ISETP.GT.AND P4, PT, R3, 0x8, P1 ;  /* 0x000000080300780c */ /* 0x000fd20000f84270 */
[----:B------:R1:W-:Y:S01]  /*d9d0*/  @P5 STG.E.U16 desc[UR54][R8.64+0xf0], R86 ;  /* 0x0000f05608005986 */ /* 0x0003e2000c101536 */
[C---:B------:R-:W-:Y:S02]  /*d9e0*/  ISETP.GT.AND P5, PT, R3.reuse, 0x80, P3 ;  /* 0x000000800300780c */ /* 0x040fe40001fa4270 */
[C---:B------:R-:W-:Y:S01]  /*d9f0*/  ISETP.GT.AND P3, PT, R3.reuse, 0x88, P3 ;  /* 0x000000880300780c */ /* 0x040fe20001f64270 */
[----:B------:R1:W-:Y:S01]  /*da00*/  @P4 STG.E.U16 desc[UR54][R8.64+0xf2], R87 ;  /* 0x0000f25708004986 */ /* 0x0003e2000c101536 */
[C---:B------:R-:W-:Y:S02]  /*da10*/  ISETP.GT.AND P4, PT, R3.reuse, 0x80, P2 ;  /* 0x000000800300780c */ /* 0x040fe40001784270 */
[----:B------:R-:W-:-:S07]  /*da20*/  ISETP.GT.AND P2, PT, R3, 0x88, P2 ;  /* 0x000000880300780c */ /* 0x000fce0001744270 */
[----:B------:R1:W-:Y:S04]  /*da30*/  @P5 STG.E.U16 desc[UR54][R12.64+0xe0], R72 ;  /* 0x0000e0480c005986 */ /* 0x0003e8000c101536 */
[----:B------:R1:W-:Y:S01]  /*da40*/  @P4 STG.E.U16 desc[UR54][R12.64+0xe2], R73 ;  /* 0x0000e2490c004986 */ /* 0x0003e2000c101536 */
[C---:B------:R-:W-:Y:S02]  /*da50*/  ISETP.GT.AND P4, PT, R3.reuse, 0x80, P0 ;  /* 0x000000800300780c */ /* 0x040fe40000784270 */
[C---:B------:R-:W-:Y:S01]  /*da60*/  ISETP.GT.AND P0, PT, R3.reuse, 0x88, P0 ;  /* 0x000000880300780c */ /* 0x040fe20000704270 */
[----:B------:R1:W-:Y:S01]  /*da70*/  @P3 STG.E.U16 desc[UR54][R10.64+0xe0], R74 ;  /* 0x0000e04a0a003986 */ /* 0x0003e2000c101536 */
[C---:B------:R-:W-:Y:S02]  /*da80*/  ISETP.GT.AND P3, PT, R3.reuse, 0x80, P1 ;  /* 0x000000800300780c */ /* 0x040fe40000f64270 */
[----:B------:R-:W-:Y:S01]  /*da90*/  ISETP.GT.AND P1, PT, R3, 0x88, P1 ;  /* 0x000000880300780c */ /* 0x000fe20000f24270 */
[----:B------:R1:W-:Y:S01]  /*daa0*/  @P2 STG.E.U16 desc[UR54][R10.64+0xe2], R75 ;  /* 0x0000e24b0a002986 */ /* 0x0003e2000c101536 */
[----:B------:R-:W-:-:S05]  /*dab0*/  ISETP.GT.AND P2, PT, R4, 0x81, PT ;  /* 0x000000810400780c */ /* 0x000fca0003f44270 */
        /* <DEDUP_REMOVED lines=73> */
[----:B------:R-:W-:-:S03]  /*df50*/  ISETP.GT.AND P4, PT, R3, 0x8, P2 ;  /* 0x000000080300780c */ /* 0x000fc60001784270 */
[----:B------:R1:W-:Y:S01]  /*df60*/  @P3 STG.E.U16 desc[UR54][R12.64+0x132], R45 ;  /* 0x0001322d0c003986 */ /* 0x0003e2000c101536 */
[----:B------:R-:W-:-:S03]  /*df70*/  ISETP.GT.AND P3, PT, R4, 0xa1, PT ;  /* 0x000000a10400780c */ /* 0x000fc60003f64270 */
[----:B------:R1:W-:Y:S01]  /*df80*/  @P0 STG.E.U16 desc[UR54][R10.64+0x130], R46 ;  /* 0x0001302e0a000986 */ /* 0x0003e2000c101536 */
[C---:B------:R-:W-:Y:S02]  /*df90*/  ISETP.GT.AND P0, PT, R3.reuse, RZ, P2 ;  /* 0x000000ff0300720c */ /* 0x040fe40001704270 */
[C---:B------:R-:W-:Y:S01]  /*dfa0*/  ISETP.GT.AND P5, PT, R3.reuse, 0x8, P3 ;  /* 0x000000080300780c */ /* 0x040fe20001fa4270 */
[----:B------:R1:W-:Y:S01]  /*dfb0*/  @P1 STG.E.U16 desc[UR54][R10.64+0x132], R47 ;  /* 0x0001322f0a001986 */ /* 0x0003e2000c101536 */
[----:B------:R-:W-:-:S09]  /*dfc0*/  ISETP.GT.AND P1, PT, R3, RZ, P3 ;  /* 0x000000ff0300720c */ /* 0x000fd20001f24270 */
[----:B------:R1:W-:Y:S01]  /*dfd0*/  @P0 STG.E.U16 desc[UR54][R6.64+0x140], R32 ;  /* 0x0001402006000986 */ /* 0x0003e2000c101536 */
[----:B------:R-:W-:-:S03]  /*dfe0*/  ISETP.GT.AND P0, PT, R4, 0xa9, PT ;  /* 0x000000a90400780c */ /* 0x000fc60003f04270 */
[----:B------:R1:W-:Y:S01]  /*dff0*/  @P1 STG.E.U16 desc[UR54][R6.64+0x142], R33 ;  /* 0x0001422106001986 */ /* 0x0003e2000c101536 */
[----:B------:R-:W-:-:S03]  /*e000*/  ISETP.GT.AND P1, PT, R4, 0xa8, PT ;  /* 0x000000a80400780c */ /* 0x000fc60003f24270 */
[----:B------:R1:W-:Y:S01]  /*e010*/  @P4 STG.E.U16 desc[UR54][R8.64+0x140], R34 ;  /* 0x0001402208004986 */ /* 0x0003e2000c101536 */
[----:B------:R-:W-:-:S03]  /*e020*/  ISETP.GT.AND P4, PT, R3, RZ, P0 ;  /* 0x000000ff0300720c */ /* 0x000fc60000784270 */
[----:B------:R1:W-:Y:S01]  /*e030*/  @P5 STG.E.U16 desc[UR54][R8.64+0x142], R35 ;  /* 0x0001422308005986 */ /* 0x0003e2000c101536 */
[----:B------:R-:W-:-:S09]  /*e040*/  ISETP.GT.AND P5, PT, R3, RZ, P1 ;  /* 0x000000ff0300720c */ /* 0x000fd20000fa4270 */
        /* <DEDUP_REMOVED lines=10> */
[----:B------:R1:W-:Y:S01]  /*e0f0*/  @P4 STG.E.U16 desc[UR54][R12.64+0x140], R24 ;  /* 0x000140180c004986 */ /* 0x0003e2000c101536 */
[C---:B------:R-:W-:Y:S02]  /*e100*/  ISETP.GT.AND P4, PT, R3.reuse, 0x80, P0 ;  /* 0x000000800300780c */ /* 0x040fe40000784270 */
[C---:B------:R-:W-:Y:S01]  /*e110*/  ISETP.GT.AND P0, PT, R3.reuse, 0x88, P0 ;  /* 0x000000880300780c */ /* 0x040fe20000704270 */
[----:B------:R1:W-:Y:S01]  /*e120*/  @P5 STG.E.U16 desc[UR54][R12.64+0x142], R25 ;  /* 0x000142190c005986 */ /* 0x0003e2000c101536 */
[C---:B------:R-:W-:Y:S02]  /*e130*/  ISETP.GT.AND P5, PT, R3.reuse, 0x80, P1 ;  /* 0x000000800300780c */ /* 0x040fe40000fa4270 */
[----:B------:R-:W-:Y:S01]  /*e140*/  ISETP.GT.AND P1, PT, R3, 0x88, P1 ;  /* 0x000000880300780c */ /* 0x000fe20000f24270 */
[----:B------:R1:W-:Y:S04]  /*e150*/  @P2 STG.E.U16 desc[UR54][R10.64+0x140], R26 ;  /* 0x0001401a0a002986 */ /* 0x0003e8000c101536 */
[----:B------:R1:W-:Y:S04]  /*e160*/  @P3 STG.E.U16 desc[UR54][R10.64+0x142], R27 ;  /* 0x0001421b0a003986 */ /* 0x0003e8000c101536 */
[----:B------:R1:W-:Y:S04]  /*e170*/  @P4 STG.E.U16 desc[UR54][R12.64+0x152], R29 ;  /* 0x0001521d0c004986 */ /* 0x0003e8000c101536 */
[----:B------:R1:W-:Y:S04]  /*e180*/  @P5 STG.E.U16 desc[UR54][R12.64+0x150], R28 ;  /* 0x0001501c0c005986 */ /* 0x0003e8000c101536 */
[----:B------:R1:W-:Y:S04]  /*e190*/  @P1 STG.E.U16 desc[UR54][R10.64+0x150], R30 ;  /* 0x0001501e0a001986 */ /* 0x0003e8000c101536 */
[----:B------:R1:W-:Y:S02]  /*e1a0*/  @P0 STG.E.U16 desc[UR54][R10.64+0x152], R31 ;  /* 0x0001521f0a000986 */ /* 0x0003e4000c101536 */
.L_x_377:
[----:B------:R-:W-:Y:S05]  /*e1b0*/  BSYNC B0 ;  /* 0x0000000000007941 */ /* 0x000fea0003800000 */
.L_x_29:
[----:B------:R-:W-:Y:S01]  /*e1c0*/  ULDC UR4, c[0x0][0xc] ;  /* 0x0000030000047ab9 */ /* 0x000fe20000000800 */
[----:B------:R-:W-:Y:S01]  /*e1d0*/  ULDC UR5, c[0x0][0x10] ;  /* 0x0000040000057ab9 */ /* 0x000fe20000000800 */
[----:B------:R-:W2:Y:S01]  /*e1e0*/  LDC R3, c[0x0][0x14] ;  /* 0x00000500ff037b82 */ /* 0x000ea20000000800 */
[----:B------:R-:W-:Y:S01]  /*e1f0*/  UIMAD.WIDE.U32 UR4, UR4, UR5, URZ ;  /* 0x00000005040472a5 */ /* 0x000fe2000f8e003f */
[----:B------:R-:W-:Y:S01]  /*e200*/  IMAD.MOV.U32 R19, RZ, RZ, R17 ;  /* 0x000000ffff137224 */ /* 0x000fe200078e0011 */
[----:B------:R-:W-:Y:S01]  /*e210*/  PRMT R0, RZ, 0x7610, R0 ;  /* 0x00007610ff007816 */ /* 0x000fe20000000000 */
[----:B------:R-:W-:-:S03]  /*e220*/  IMAD.MOV.U32 R16, RZ, RZ, -0x1 ;  /* 0xffffffffff107424 */ /* 0x000fc600078e00ff */
[----:B--2---:R-:W-:-:S04]  /*e230*/  IMAD.WIDE.U32 R18, R3, UR4, R18 ;  /* 0x0000000403127c25 */ /* 0x004fc8000f8e0012 */
[----:B------:R-:W-:Y:S01]  /*e240*/  IMAD R3, R3, UR5, RZ ;  /* 0x0000000503037c24 */ /* 0x000fe2000f8e02ff */
[----:B------:R-:W-:Y:S02]  /*e250*/  ULDC.64 UR4, c[0x0][0x650] ;  /* 0x0001940000047ab9 */ /* 0x000fe40000000a00 */
[----:B------:R-:W-:Y:S01]  /*e260*/  ISETP.GE.U32.AND P0, PT, R18, UR4, PT ;  /* 0x0000000412007c0c */ /* 0x000fe2000bf06070 */
[----:B------:R-:W-:Y:S02]  /*e270*/  IMAD.IADD R17, R19, 0x1, R3 ;  /* 0x0000000113117824 */ /* 0x000fe400078e0203 */
[----:B------:R-:W-:-:S03]  /*e280*/  IMAD.MOV.U32 R19, RZ, RZ, -0x1 ;  /* 0xffffffffff137424 */ /* 0x000fc600078e00ff */
[----:B------:R-:W-:-:S13]  /*e290*/  ISETP.GE.U32.AND.EX P0, PT, R17, UR5, PT, P0 ;  /* 0x0000000511007c0c */ /* 0x000fda000bf06100 */
[----:B------:R-:W-:Y:S05]  /*e2a0*/  @P0 BRA `(.L_x_378) ;  /* 0x0000000400700947 */ /* 0x000fea0003800000 */
[----:B01---5:R-:W0:Y:S01]  /*e2b0*/  S2R R12, SR_CTAID.X ;  /* 0x00000000000c7919 */ /* 0x023e220000002500 */
[----:B------:R-:W1:Y:S01]  /*e2c0*/  LDC.64 R10, c[0x0][0x628] ;  /* 0x00018a00ff0a7b82 */ /* 0x000e620000000a00 */
[----:B------:R-:W-:Y:S01]  /*e2d0*/  ULDC UR4, c[0x0][0x150] ;  /* 0x0000540000047ab9 */ /* 0x000fe20000000800 */
[----:B------:R-:W-:Y:S01]  /*e2e0*/  IMAD.MOV.U32 R8, RZ, RZ, R18 ;  /* 0x000000ffff087224 */ /* 0x000fe200078e0012 */
[----:B---34-:R-:W2:Y:S01]  /*e2f0*/  S2R R20, SR_CTAID.Y ;  /* 0x0000000000147919 */ /* 0x018ea20000002600 */
[----:B------:R-:W-:-:S04]  /*e300*/  IMAD.MOV.U32 R9, RZ, RZ, R17 ;  /* 0x000000ffff097224 */ /* 0x000fc800078e0011 */
[----:B------:R-:W3:Y:S08]  /*e310*/  LDC R19, c[0x0][0x144] ;  /* 0x00005100ff137b82 */ /* 0x000ef00000000800 */
[----:B------:R-:W4:Y:S08]  /*e320*/  LDC R0, c[0x0][0x630] ;  /* 0x00018c00ff007b82 */ /* 0x000f300000000800 */
[----:B------:R-:W2:Y:S01]  /*e330*/  LDC.64 R14, c[0x0][0x620] ;  /* 0x00018800ff0e7b82 */ /* 0x000ea20000000a00 */
[----:B-1----:R-:W-:-:S04]  /*e340*/  ISETP.NE.U32.AND P0, PT, R10, RZ, PT ;  /* 0x000000ff0a00720c */ /* 0x002fc80003f05070 */
[----:B------:R-:W-:Y:S02]  /*e350*/  ISETP.NE.AND.EX P0, PT, R11, RZ, PT, P0 ;  /* 0x000000ff0b00720c */ /* 0x000fe40003f05300 */
[----:B0-----:R-:W-:-:S05]  /*e360*/  I2FP.F32.U32 R3, R12 ;  /* 0x0000000c00037245 */ /* 0x001fca0000201000 */
[----:B------:R-:W-:-:S04]  /*e370*/  FMUL R3, R3, UR4 ;  /* 0x0000000403037c20 */ /* 0x000fc80008400000 */
[----:B------:R0:W1:Y:S02]  /*e380*/  F2I.U32.TRUNC.NTZ R16, R3 ;  /* 0x0000000300107305 */ /* 0x000064000020f000 */
[----:B---34-:R-:W-:Y:S05]  /*e390*/  @!P0 BRA `(.L_x_379) ;  /* 0x0000000000288947 */ /* 0x018fea0003800000 */
[----:B0-----:R-:W0:Y:S02]  /*e3a0*/  LDC R3, c[0x0][0x634] ;  /* 0x00018d00ff037b82 */ /* 0x001e240000000800 */
        /* <DEDUP_REMOVED lines=9> */
.L_x_379:
[----:B------:R-:W3:Y:S01]  /*e440*/  LDC.64 R26, c[0x0][0x640] ;  /* 0x00019000ff1a7b82 */ /* 0x000ee20000000a00 */
[-CC-:B------:R-:W-:Y:S01]  /*e450*/  SHF.R.U64 R13, R8, R0.reuse, R9.reuse ;  /* 0x00000000080d7219 */ /* 0x180fe20000001209 */
[----:B-1----:R-:W-:Y:S01]  /*e460*/  IMAD.MOV R7, RZ, RZ, -R16 ;  /* 0x000000ffff077224 */ /* 0x002fe200078e0a10 */
[----:B------:R-:W-:Y:S01]  /*e470*/  SHF.R.U32.HI R0, RZ, R0, R9 ;  /* 0x00000000ff007219 */ /* 0x000fe20000011609 */
[----:B------:R-:W-:Y:S01]  /*e480*/  IMAD.MOV.U32 R16, RZ, RZ, R18 ;  /* 0x000000ffff107224 */ /* 0x000fe200078e0012 */
[----:B0-----:R-:W-:Y:S01]  /*e490*/  IADD3 R3, P0, RZ, -R13, RZ ;  /* 0x8000000dff037210 */ /* 0x001fe20007f1e0ff */
[----:B------:R-:W-:Y:S01]  /*e4a0*/  IMAD R21, R19, R7, R12 ;  /* 0x0000000713157224 */ /* 0x000fe200078e020c */
[----:B------:R-:W-:Y:S01]  /*e4b0*/  ULDC UR4, c[0x0][0x154] ;  /* 0x0000550000047ab9 */ /* 0x000fe20000000800 */
[----:B------:R-:W0:Y:S01]  /*e4c0*/  LDC R6, c[0x0][0x618] ;  /* 0x00018600ff067b82 */ /* 0x000e220000000800 */
[----:B------:R-:W-:Y:S02]  /*e4d0*/  IMAD.MOV.U32 R7, RZ, RZ, 0x1 ;  /* 0x00000001ff077424 */ /* 0x000fe400078e00ff */
[----:B------:R-:W-:-:S04]  /*e4e0*/  IMAD.X R5, RZ, RZ, ~R0, P0 ;  /* 0x000000ffff057224 */ /* 0x000fc800000e0e00 */
[-C--:B--2---:R-:W-:Y:S01]  /*e4f0*/  IMAD R0, R5, R14.reuse, RZ ;  /* 0x0000000e05007224 */ /* 0x084fe200078e02ff */
[----:B------:R-:W1:Y:S01]  /*e500*/  LDC R8, c[0x0][0x608] ;  /* 0x00018200ff087b82 */ /* 0x000e620000000800 */
[----:B------:R-:W-:-:S04]  /*e510*/  IMAD.WIDE.U32 R4, R3, R14, R16 ;  /* 0x0000000e03047225 */ /* 0x000fc800078e0010 */
[----:B------:R-:W-:Y:S01]  /*e520*/  IMAD R3, R3, R15, R0 ;  /* 0x0000000f03037224 */ /* 0x000fe200078e0200 */
[----:B------:R-:W-:Y:S02]  /*e530*/  I2FP.F32.U32 R0, R20 ;  /* 0x0000001400007245 */ /* 0x000fe40000201000 */
[----:B------:R-:W2:Y:S01]  /*e540*/  LDC R22, c[0x0][0x658] ;  /* 0x00019600ff167b82 */ /* 0x000ea20000000800 */
[----:B------:R-:W-:Y:S01]  /*e550*/  IMAD.IADD R3, R5, 0x1, R3 ;  /* 0x0000000105037824 */ /* 0x000fe200078e0203 */
[----:B---3--:R-:W-:Y:S01]  /*e560*/  ISETP.NE.U32.AND P0, PT, R26, RZ, PT ;  /* 0x000000ff1a00720c */ /* 0x008fe20003f05070 */
[----:B------:R-:W-:Y:S01]  /*e570*/  FMUL R0, R0, UR4 ;  /* 0x0000000400007c20 */ /* 0x000fe20008400000 */
[----:B------:R-:W-:Y:S02]  /*e580*/  IMAD.MOV.U32 R5, RZ, RZ, -0x1 ;  /* 0xffffffffff057424 */ /* 0x000fe400078e00ff */
[----:B------:R-:W-:Y:S01]  /*e590*/  ISETP.NE.AND.EX P0, PT, R27, RZ, PT, P0 ;  /* 0x000000ff1b00720c */ /* 0x000fe20003f05300 */
[----:B------:R3:W4:Y:S01]  /*e5a0*/  F2I.U32.TRUNC.NTZ R15, R0 ;  /* 0x00000000000f7305 */ /* 0x000722000020f000 */
[----:B------:R-:W3:Y:S01]  /*e5b0*/  LDC R19, c[0x0][0x148] ;  /* 0x00005200ff137b82 */ /* 0x000ee20000000800 */
[----:B0-----:R-:W-:-:S02]  /*e5c0*/  SHF.R.U64 R12, R4, R6, R3 ;  /* 0x00000006040c7219 */ /* 0x001fc40000001203 */
[----:B------:R-:W-:-:S05]  /*e5d0*/  SHF.R.U32.HI R3, RZ, R6, R3 ;  /* 0x00000006ff037219 */ /* 0x000fca0000011603 */
[----:B------:R-:W0:Y:S01]  /*e5e0*/  LDC R16, c[0x0][0x600] ;  /* 0x00018000ff107b82 */ /* 0x000e220000000800 */
[-CC-:B-1----:R-:W-:Y:S02]  /*e5f0*/  SHF.R.U64 R10, R12, R8.reuse, R3.reuse ;  /* 0x000000080c0a7219 */ /* 0x182fe40000001203 */
[----:B------:R-:W-:-:S05]  /*e600*/  SHF.R.U32.HI R3, RZ, R8, R3 ;  /* 0x00000008ff037219 */ /* 0x000fca0000011603 */
[----:B------:R-:W1:Y:S01]  /*e610*/  LDC R24, c[0x0][0x648] ;  /* 0x00019200ff187b82 */ /* 0x000e620000000800 */
[-C--:B--2---:R-:W-:Y:S02]  /*e620*/  SHF.L.U32 R4, R5, R22.reuse, RZ ;  /* 0x0000001605047219 */ /* 0x084fe400000006ff */
[-CC-:B------:R-:W-:Y:S02]  /*e630*/  SHF.R.U64 R14, R10, R22.reuse, R3.reuse ;  /* 0x000000160a0e7219 */ /* 0x180fe40000001203 */
[----:B------:R-:W-:Y:S02]  /*e640*/  SHF.R.U32.HI R5, RZ, R22, R3 ;  /* 0x00000016ff057219 */ /* 0x000fe40000011603 */
[----:B------:R-:W-:Y:S01]  /*e650*/  LOP3.LUT R25, RZ, R4, RZ, 0x33, !PT ;  /* 0x00000004ff197212 */ /* 0x000fe200078e33ff */
[----:B------:R-:W2:Y:S01]  /*e660*/  LDC R28, c[0x0][0x638] ;  /* 0x00018e00ff1c7b82 */ /* 0x000ea20000000800 */
[----:B------:R-:W-:Y:S01]  /*e670*/  SHF.L.U32 R22, R7, R22, RZ ;  /* 0x0000001607167219 */ /* 0x000fe200000006ff */
[----:B------:R-:W-:-:S06]  /*e680*/  IMAD.MOV.U32 R4, RZ, RZ, R14 ;  /* 0x000000ffff047224 */ /* 0x000fcc00078e000e */
[----:B------:R-:W0:Y:S01]  /*e690*/  LDC R29, c[0x0][0x610] ;  /* 0x00018400ff1d7b82 */ /* 0x000e220000000800 */
[----:B----4-:R-:W-:Y:S05]  /*e6a0*/  @!P0 BRA `(.L_x_380) ;  /* 0x0000000000288947 */ /* 0x010fea0003800000 */
[----:B------:R-:W4:Y:S02]  /*e6b0*/  LDC R3, c[0x0][0x64c] ;  /* 0x00019300ff037b82 */ /* 0x000f240000000800 */
[----:B----4-:R-:W-:-:S05]  /*e6c0*/  IADD3 R3, P0, R14, R3, RZ ;  /* 0x000000030e037210 */ /* 0x010fca0007f1e0ff */
        /* <DEDUP_REMOVED lines=8> */
.L_x_380:
[----:B------:R-:W4:Y:S01]  /*e750*/  LDC R3, c[0x0][0x65c] ;  /* 0x00019700ff037b82 */ /* 0x000f220000000800 */
[----:B-1-3--:R-:W-:Y:S01]  /*e760*/  SHF.R.U64 R0, R4, R24, R5 ;  /* 0x0000001804007219 */ /* 0x00afe20000001205 */
[----:B0-----:R-:W-:Y:S01]  /*e770*/  VIADD R7, R16, 0xffffffff ;  /* 0xffffffff10077836 */ /* 0x001fe20000000000 */
[----:B------:R-:W-:Y:S01]  /*e780*/  LOP3.LUT R5, R10, R25, RZ, 0xc0, !PT ;  /* 0x000000190a057212 */ /* 0x000fe200078ec0ff */
[----:B------:R-:W-:Y:S02]  /*e790*/  IMAD.MOV R15, RZ, RZ, -R15 ;  /* 0x000000ffff0f7224 */ /* 0x000fe400078e0a0f */
[----:B------:R-:W-:Y:S02]  /*e7a0*/  IMAD.MOV.U32 R4, RZ, RZ, 0x1 ;  /* 0x00000001ff047424 */ /* 0x000fe400078e00ff */
[----:B------:R-:W-:Y:S01]  /*e7b0*/  IMAD R22, R22, R0, R5 ;  /* 0x0000000016167224 */ /* 0x000fe200078e0205 */
[----:B------:R-:W-:Y:S02]  /*e7c0*/  LOP3.LUT R5, R12, R7, RZ, 0xc0, !PT ;  /* 0x000000070c057212 */ /* 0x000fe400078ec0ff */
[----:B----4-:R-:W-:Y:S01]  /*e7d0*/  ISETP.NE.AND P0, PT, R3, 0x1, PT ;  /* 0x000000010300780c */ /* 0x010fe20003f05270 */
[----:B------:R-:W-:-:S04]  /*e7e0*/  IMAD.MOV R3, RZ, RZ, -R0 ;  /* 0x000000ffff037224 */ /* 0x000fc800078e0a00 */
[----:B--2---:R-:W-:-:S04]  /*e7f0*/  IMAD R0, R3, R28, R14 ;  /* 0x0000001c03007224 */ /* 0x004fc800078e020e */
[----:B------:R-:W-:Y:S01]  /*e800*/  IMAD R3, R0, R16, R5 ;  /* 0x0000001000037224 */ /* 0x000fe200078e0205 */
[----:B------:R-:W-:Y:S01]  /*e810*/  PRMT R0, R4, 0x7610, R0 ;  /* 0x0000761004007816 */ /* 0x000fe20000000000 */
[----:B------:R-:W-:Y:S02]  /*e820*/  IMAD.MOV.U32 R16, RZ, RZ, R13 ;  /* 0x000000ffff107224 */ /* 0x000fe400078e000d */
[----:B------:R-:W-:-:S04]  /*e830*/  @P0 IMAD R21, R19, R15, R20 ;  /* 0x0000000f13150224 */ /* 0x000fc800078e0214 */
[----:B------:R-:W-:-:S05]  /*e840*/  IMAD R22, R22, R29, R21 ;  /* 0x0000001d16167224 */ /* 0x000fca00078e0215 */
[----:B------:R-:W-:Y:S02]  /*e850*/  SEL R19, R3, R22, !P0 ;  /* 0x0000001603137207 */ /* 0x000fe40004000000 */
[----:B------:R-:W-:-:S07]  /*e860*/  SEL R22, R22, R3, !P0 ;  /* 0x0000000316167207 */ /* 0x000fce0004000000 */
.L_x_378:
[----:B------:R-:W-:-:S13]  /*e870*/  LOP3.LUT P0, RZ, R0, 0xff, RZ, 0xc0, !PT ;  /* 0x000000ff00ff7812 */ /* 0x000fda000780c0ff */
[----:B------:R-:W-:Y:S05]  /*e880*/  @P0 BRA `(.L_x_381) ;  /* 0xffffff2400d80947 */ /* 0x000fea000383ffff */
[----:B------:R-:W-:Y:S05]  /*e890*/  EXIT ;  /* 0x000000000000794d */ /* 0x000fea0003800000 */
.L_x_4:
[----:B0-----:R-:W-:Y:S01]  /*e8a0*/  ULDC.64 UR4, c[0x0][0x650] ;  /* 0x0001940000047ab9 */ /* 0x001fe20000000a00 */
        /* <DEDUP_REMOVED lines=25> */
.L_x_383:
[--C-:B------:R-:W-:Y:S01]  /*ea40*/  SHF.R.U64 R12, R10, R14, R11.reuse ;  /* 0x0000000e0a0c7219 */ /* 0x100fe2000000120b */
[----:B------:R-:W0:Y:S01]  /*ea50*/  LDC R22, c[0x0][0x618] ;  /* 0x00018600ff167b82 */ /* 0x000e220000000800 */
[----:B------:R-:W-:Y:S01]  /*ea60*/  I2FP.F32.U32 R6, R4 ;  /* 0x0000000400067245 */ /* 0x000fe20000201000 */
[----:B------:R-:W-:Y:S01]  /*ea70*/  ULDC UR4, c[0x0][0x150] ;  /* 0x0000540000047ab9 */ /* 0x000fe20000000800 */
[----:B------:R-:W-:Y:S01]  /*ea80*/  SHF.R.U32.HI R5, RZ, R14, R11 ;  /* 0x0000000eff057219 */ /* 0x000fe2000001160b */
[----:B------:R-:W-:Y:S01]  /*ea90*/  IMAD.MOV.U32 R16, RZ, RZ, R18 ;  /* 0x000000ffff107224 */ /* 0x000fe200078e0012 */
[----:B------:R-:W-:Y:S01]  /*eaa0*/  IADD3 R9, P0, RZ, -R12, RZ ;  /* 0x8000000cff097210 */ /* 0x000fe20007f1e0ff */
[----:B------:R-:W-:Y:S01]  /*eab0*/  FMUL R11, R6, UR4 ;  /* 0x00000004060b7c20 */ /* 0x000fe20008400000 */
[----:B------:R-:W-:Y:S01]  /*eac0*/  ULDC UR4, c[0x0][0x154] ;  /* 0x0000550000047ab9 */ /* 0x000fe20000000800 */
[----:B------:R-:W1:Y:S02]  /*ead0*/  LDC.64 R24, c[0x0][0x640] ;  /* 0x00019000ff187b82 */ /* 0x000e640000000a00 */
[----:B------:R-:W-:-:S02]  /*eae0*/  IMAD.X R5, RZ, RZ, ~R5, P0 ;  /* 0x000000ffff057224 */ /* 0x000fc400000e0e05 */
[----:B------:R-:W2:Y:S01]  /*eaf0*/  F2I.U32.TRUNC.NTZ R11, R11 ;  /* 0x0000000b000b7305 */ /* 0x000ea2000020f000 */
[----:B------:R-:W-:-:S03]  /*eb00*/  IMAD.WIDE.U32 R6, R9, R20, R16 ;  /* 0x0000001409067225 */ /* 0x000fc600078e0010 */
[----:B------:R-:W3:Y:S01]  /*eb10*/  LDC R13, c[0x0][0x144] ;  /* 0x00005100ff0d7b82 */ /* 0x000ee20000000800 */
[----:B------:R-:W-:-:S04]  /*eb20*/  IMAD R8, R5, R20, RZ ;  /* 0x0000001405087224 */ /* 0x000fc800078e02ff */
[----:B------:R-:W-:Y:S02]  /*eb30*/  IMAD R5, R9, R21, R8 ;  /* 0x0000001509057224 */ /* 0x000fe400078e0208 */
[----:B------:R-:W-:Y:S01]  /*eb40*/  IMAD.MOV.U32 R8, RZ, RZ, -0x1 ;  /* 0xffffffffff087424 */ /* 0x000fe200078e00ff */
[----:B------:R-:W4:Y:S01]  /*eb50*/  LDC R14, c[0x0][0x608] ;  /* 0x00018200ff0e7b82 */ /* 0x000f220000000800 */
[----:B------:R-:W-:Y:S01]  /*eb60*/  IMAD.IADD R5, R7, 0x1, R5 ;  /* 0x0000000107057824 */ /* 0x000fe200078e0205 */
[----:B------:R-:W-:-:S04]  /*eb70*/  I2FP.F32.U32 R7, R3 ;  /* 0x0000000300077245 */ /* 0x000fc80000201000 */
[-C--:B0-----:R-:W-:Y:S01]  /*eb80*/  SHF.R.U64 R10, R6, R22.reuse, R5 ;  /* 0x00000016060a7219 */ /* 0x081fe20000001205 */
[----:B--2---:R-:W-:Y:S01]  /*eb90*/  IMAD.MOV R6, RZ, RZ, -R11 ;  /* 0x000000ffff067224 */ /* 0x004fe200078e0a0b */
[----:B------:R-:W0:Y:S01]  /*eba0*/  LDC R9, c[0x0][0x658] ;  /* 0x00019600ff097b82 */ /* 0x000e220000000800 */
[----:B-1----:R-:W-:Y:S01]  /*ebb0*/  ISETP.NE.U32.AND P0, PT, R24, RZ, PT ;  /* 0x000000ff1800720c */ /* 0x002fe20003f05070 */
[----:B------:R-:W-:Y:S01]  /*ebc0*/  FMUL R7, R7, UR4 ;  /* 0x0000000407077c20 */ /* 0x000fe20008400000 */
[----:B------:R-:W-:Y:S02]  /*ebd0*/  SHF.R.U32.HI R5, RZ, R22, R5 ;  /* 0x00000016ff057219 */ /* 0x000fe40000011605 */
[----:B------:R-:W-:-:S03]  /*ebe0*/  ISETP.NE.AND.EX P0, PT, R25, RZ, PT, P0 ;  /* 0x000000ff1900720c */ /* 0x000fc60003f05300 */
[----:B------:R-:W1:Y:S01]  /*ebf0*/  LDC R16, c[0x0][0x148] ;  /* 0x00005200ff107b82 */ /* 0x000e620000000800 */
[----:B---3--:R-:W-:Y:S02]  /*ec00*/  IMAD R21, R13, R6, R4 ;  /* 0x000000060d157224 */ /* 0x008fe400078e0204 */
[----:B------:R-:W-:-:S05]  /*ec10*/  IMAD.MOV.U32 R6, RZ, RZ, 0x1 ;  /* 0x00000001ff067424 */ /* 0x000fca00078e00ff */
[----:B------:R-:W2:Y:S01]  /*ec20*/  LDC R19, c[0x0][0x600] ;  /* 0x00018000ff137b82 */ /* 0x000ea20000000800 */
[-CC-:B----4-:R-:W-:Y:S02]  /*ec30*/  SHF.R.U64 R13, R10, R14.reuse, R5.reuse ;  /* 0x0000000e0a0d7219 */ /* 0x190fe40000001205 */
[----:B------:R-:W-:Y:S02]  /*ec40*/  SHF.R.U32.HI R4, RZ, R14, R5 ;  /* 0x0000000eff047219 */ /* 0x000fe40000011605 */
[----:B------:R3:W4:Y:S03]  /*ec50*/  F2I.U32.TRUNC.NTZ R14, R7 ;  /* 0x00000007000e7305 */ /* 0x000726000020f000 */
[----:B------:R-:W1:Y:S01]  /*ec60*/  LDC R20, c[0x0][0x648] ;  /* 0x00019200ff147b82 */ /* 0x000e620000000800 */
[-C--:B0-----:R-:W-:Y:S02]  /*ec70*/  SHF.R.U64 R15, R13, R9.reuse, R4 ;  /* 0x000000090d0f7219 */ /* 0x081fe40000001204 */
[----:B------:R-:W-:-:S02]  /*ec80*/  SHF.L.U32 R8, R8, R9, RZ ;  /* 0x0000000908087219 */ /* 0x000fc400000006ff */
[-C--:B------:R-:W-:Y:S01]  /*ec90*/  SHF.R.U32.HI R5, RZ, R9.reuse, R4 ;  /* 0x00000009ff057219 */ /* 0x080fe20000011604 */
[----:B------:R-:W-:Y:S01]  /*eca0*/  IMAD.MOV.U32 R4, RZ, RZ, R15 ;  /* 0x000000ffff047224 */ /* 0x000fe200078e000f */
[----:B------:R-:W-:Y:S01]  /*ecb0*/  SHF.L.U32 R22, R6, R9, RZ ;  /* 0x0000000906167219 */ /* 0x000fe200000006ff */
[----:B------:R-:W0:Y:S01]  /*ecc0*/  LDC R23, c[0x0][0x638] ;  /* 0x00018e00ff177b82 */ /* 0x000e220000000800 */
[----:B------:R-:W-:-:S07]  /*ecd0*/  LOP3.LUT R26, RZ, R8, RZ, 0x33, !PT ;  /* 0x00000008ff1a7212 */ /* 0x000fce00078e33ff */
        /* <DEDUP_REMOVED lines=12> */
.L_x_384:
[----:B------:R-:W3:Y:S01]  /*eda0*/  LDC R6, c[0x0][0x65c] ;  /* 0x00019700ff067b82 */ /* 0x000ee20000000800 */
[----:B-1----:R-:W-:Y:S01]  /*edb0*/  SHF.R.U64 R5, R4, R20, R5 ;  /* 0x0000001404057219 */ /* 0x002fe20000001205 */
[----:B--2---:R-:W-:Y:S01]  /*edc0*/  VIADD R7, R19, 0xffffffff ;  /* 0xffffffff13077836 */ /* 0x004fe20000000000 */
[----:B------:R-:W-:Y:S01]  /*edd0*/  LOP3.LUT R4, R13, R26, RZ, 0xc0, !PT ;  /* 0x0000001a0d047212 */ /* 0x000fe200078ec0ff */
[----:B------:R-:W-:Y:S02]  /*ede0*/  IMAD.MOV R14, RZ, RZ, -R14 ;  /* 0x000000ffff0e7224 */ /* 0x000fe400078e0a0e */
[----:B------:R-:W-:Y:S01]  /*edf0*/  IMAD.MOV.U32 R8, RZ, RZ, R12 ;  /* 0x000000ffff087224 */ /* 0x000fe200078e000c */
[----:B------:R-:W-:Y:S01]  /*ee00*/  LOP3.LUT R10, R10, R7, RZ, 0xc0, !PT ;  /* 0x000000070a0a7212 */ /* 0x000fe200078ec0ff */
[----:B------:R-:W-:Y:S01]  /*ee10*/  IMAD R4, R22, R5, R4 ;  /* 0x0000000516047224 */ /* 0x000fe200078e0204 */
[----:B---3--:R-:W-:Y:S01]  /*ee20*/  ISETP.NE.AND P0, PT, R6, 0x1, PT ;  /* 0x000000010600780c */ /* 0x008fe20003f05270 */
[----:B------:R-:W-:-:S12]  /*ee30*/  IMAD.MOV R6, RZ, RZ, -R5 ;  /* 0x000000ffff067224 */ /* 0x000fd800078e0a05 */
[----:B------:R-:W-:Y:S02]  /*ee40*/  @P0 IMAD R21, R16, R14, R3 ;  /* 0x0000000e10150224 */ /* 0x000fe400078e0203 */
[----:B0-----:R-:W-:Y:S02]  /*ee50*/  IMAD R3, R6, R23, R15 ;  /* 0x0000001706037224 */ /* 0x001fe400078e020f */
[----:B------:R-:W-:Y:S02]  /*ee60*/  IMAD R7, R4, R27, R21 ;  /* 0x0000001b04077224 */ /* 0x000fe400078e0215 */
[----:B------:R-:W-:Y:S02]  /*ee70*/  IMAD R4, R3, R19, R10 ;  /* 0x0000001303047224 */ /* 0x000fe400078e020a */
[----:B------:R-:W-:-:S03]  /*ee80*/  IMAD.MOV.U32 R6, RZ, RZ, 0x1 ;  /* 0x00000001ff067424 */ /* 0x000fc600078e00ff */
[----:B------:R-:W-:Y:S02]  /*ee90*/  SEL R9, R4, R7, !P0 ;  /* 0x0000000704097207 */ /* 0x000fe40004000000 */
[----:B------:R-:W-:-:S07]  /*eea0*/  SEL R7, R7, R4, !P0 ;  /* 0x0000000407077207 */ /* 0x000fce0004000000 */
.L_x_382:
[----:B------:R-:W-:-:S08]  /*eeb0*/  NOP ;  /* 0x0000000000007918 */ /* 0x000fd00000000000 */
[----:B------:R-:W0:-:S00]  /*eec0*/  USETMAXREG.DEALLOC.CTAPOOL 0x28 ;  /* 0x00000028000079c8 */ /* 0x000e0000080e0500 */
[----:B0-----:R-:W-:-:S13]  /*eed0*/  ISETP.NE.AND P0, PT, R0, RZ, PT ;  /* 0x000000ff0000720c */ /* 0x001fda0003f05270 */
[----:B------:R-:W-:Y:S05]  /*eee0*/  @P0 EXIT ;  /* 0x000000000000094d */ /* 0x000fea0003800000 */
[----:B------:R-:W-:Y:S01]  /*eef0*/  LOP3.LUT P0, RZ, R6, 0xff, RZ, 0xc0, !PT ;  /* 0x000000ff06ff7812 */ /* 0x000fe2000780c0ff */
[----:B------:R-:W-:Y:S02]  /*ef00*/  IMAD.MOV.U32 R3, RZ, RZ, 0x1 ;  /* 0x00000001ff037424 */ /* 0x000fe400078e00ff */
[----:B------:R-:W-:-:S10]  /*ef10*/  IMAD.MOV.U32 R0, RZ, RZ, RZ ;  /* 0x000000ffff007224 */ /* 0x000fd400078e00ff */
[----:B------:R-:W-:Y:S05]  /*ef20*/  @!P0 BRA `(.L_x_385) ;  /* 0x0000000c00448947 */ /* 0x000fea0003800000 */
[----:B------:R-:W0:Y:S01]  /*ef30*/  LDC R0, c[0x0][0x28c] ;  /* 0x0000a300ff007b82 */ /* 0x000e220000000800 */
[----:B------:R-:W1:Y:S01]  /*ef40*/  S2R R4, SR_TID.X ;  /* 0x0000000000047919 */ /* 0x000e620000002100 */
[----:B------:R-:W-:Y:S01]  /*ef50*/  ULDC UR5, c[0x0][0x600] ;  /* 0x0001800000057ab9 */ /* 0x000fe20000000800 */
[----:B------:R-:W-:Y:S01]  /*ef60*/  ULDC UR4, c[0x0][0xc] ;  /* 0x0000030000047ab9 */ /* 0x000fe20000000800 */
[----:B------:R-:W-:Y:S01]  /*ef70*/  UIADD3 UR16, UR5, -0x1, URZ ;  /* 0xffffffff05107890 */ /* 0x000fe2000fffe03f */
[----:B------:R-:W-:Y:S01]  /*ef80*/  BSSY B0, `(.L_x_385) ;  /* 0x00000cb000007945 */ /* 0x000fe20003800000 */
[----:B------:R-:W-:Y:S01]  /*ef90*/  ULDC UR6, c[0x0][0x658] ;  /* 0x0001960000067ab9 */ /* 0x000fe20000000800 */
[----:B------:R-:W-:Y:S01]  /*efa0*/  ULDC UR5, c[0x0][0x10] ;  /* 0x0000040000057ab9 */ /* 0x000fe20000000800 */
[----:B------:R-:W-:Y:S01]  /*efb0*/  UMOV UR7, 0xffffffff ;  /* 0xffffffff00077882 */ /* 0x000fe20000000000 */
[----:B------:R-:W-:Y:S01]  /*efc0*/  UMOV UR8, 0x1 ;  /* 0x0000000100087882 */ /* 0x000fe20000000000 */
[----:B------:R-:W-:Y:S01]  /*efd0*/  UIMAD.WIDE.U32 UR4, UR4, UR5, URZ ;  /* 0x00000005040472a5 */ /* 0x000fe2000f8e003f */
[----:B------:R-:W-:Y:S01]  /*efe0*/  IMAD.MOV.U32 R11, RZ, RZ, 0x1 ;  /* 0x00000001ff0b7424 */ /* 0x000fe200078e00ff */
[----:B------:R-:W-:Y:S01]  /*eff0*/  USHF.L.U32 UR7, UR7, UR6, URZ ;  /* 0x0000000607077299 */ /* 0x000fe2000800063f */
[----:B------:R-:W-:Y:S01]  /*f000*/  LOP3.LUT R16, R2, 0x2, RZ, 0xfc, !PT ;  /* 0x0000000202107812 */ /* 0x000fe200078efcff */
[----:B------:R-:W-:-:S02]  /*f010*/  USHF.L.U32 UR18, UR8, UR6, URZ ;  /* 0x0000000608127299 */ /* 0x000fc4000800063f */
[----:B------:R-:W-:Y:S01]  /*f020*/  ULOP3.LUT UR17, URZ, UR7, URZ, 0x33, !UPT ;  /* 0x000000073f117292 */ /* 0x000fe2000f8e333f */
[----:B------:R-:W-:Y:S01]  /*f030*/  ULDC UR6, c[0x0][0x14] ;  /* 0x0000050000067ab9 */ /* 0x000fe20000000800 */
[----:B------:R-:W-:Y:S01]  /*f040*/  ULDC.64 UR22, c[0x0][0x198] ;  /* 0x0000660000167ab9 */ /* 0x000fe20000000a00 */
[----:B------:R-:W-:Y:S02]  /*f050*/  UIMAD.WIDE.U32 UR20, UR4, UR6, URZ ;  /* 0x00000006041472a5 */ /* 0x000fe4000f8e003f */
[----:B------:R-:W-:Y:S01]  /*f060*/  UIMAD UR13, UR5, UR6, URZ ;  /* 0x00000006050d72a4 */ /* 0x000fe2000f8e023f */
[----:B0-----:R-:W-:-:S03]  /*f070*/  VIADD R0, R0, 0x1f ;  /* 0x0000001f00007836 */ /* 0x001fc60000000000 */
[----:B------:R-:W-:Y:S02]  /*f080*/  UIADD3 UR13, UR21, UR13, URZ ;  /* 0x0000000d150d7290 */ /* 0x000fe4000fffe03f */
[----:B------:R-:W-:-:S04]  /*f090*/  SHF.R.S32.HI R3, RZ, 0x1f, R0 ;  /* 0x0000001fff037819 */ /* 0x000fc80000011400 */
[----:B------:R-:W-:Y:S01]  /*f0a0*/  LEA.HI R3, R3, R0, RZ, 0x5 ;  /* 0x0000000003037211 */ /* 0x000fe200078f28ff */
[----:B------:R-:W-:Y:S01]  /*f0b0*/  IMAD.MOV.U32 R0, RZ, RZ, RZ ;  /* 0x000000ffff007224 */ /* 0x000fe200078e00ff */
[C---:B-1----:R-:W-:Y:S02]  /*f0c0*/  LOP3.LUT P2, RZ, R4.reuse, 0x7f, RZ, 0xc0, !PT ;  /* 0x0000007f04ff7812 */ /* 0x042fe4000784c0ff */
[----:B------:R-:W-:Y:S01]  /*f0d0*/  SHF.R.S32.HI R13, RZ, 0x5, R3 ;  /* 0x00000005ff0d7819 */ /* 0x000fe20000011403 */
[----:B------:R-:W-:Y:S01]  /*f0e0*/  IMAD.MOV.U32 R3, RZ, RZ, 0x1 ;  /* 0x00000001ff037424 */ /* 0x000fe200078e00ff */
[----:B------:R-:W-:-:S03]  /*f0f0*/  LOP3.LUT P0, RZ, R4, 0x1f, RZ, 0xc0, !PT ;  /* 0x0000001f04ff7812 */ /* 0x000fc6000780c0ff */
[----:B------:R-:W-:Y:S01]  /*f100*/  VIADD R10, R13, 0x1 ;  /* 0x000000010d0a7836 */ /* 0x000fe20000000000 */
[----:B------:R-:W-:-:S13]  /*f110*/  PLOP3.LUT P0, PT, P0, P2, PT, 0x8a, 0x0 ;  /* 0x000000000000781c */ /* 0x000fda0000705172 */
.L_x_397:
[----:B------:R-:W-:-:S03]  /*f120*/  UMOV UR4, 0xffffffff ;  /* 0xffffffff00047882 */ /* 0x000fc60000000000 */
[----:B------:R-:W-:Y:S05]  /*f130*/  BRA.DIV UR4, `(.L_x_386) ;  /* 0x00000012043c7947 */ /* 0x000fea000b800000 */
[----:B------:R-:W-:-:S13]  /*f140*/  ELECT P6, URZ, PT ;  /* 0x00000000003f782f */ /* 0x000fda00038c0000 */
.L_x_412:
[----:B------:R-:W0:Y:S01]  /*f150*/  LDC R4, c[0x0][0x28c] ;  /* 0x0000a300ff047b82 */ /* 0x000e220000000800 */
[----:B------:R-:W-:Y:S01]  /*f160*/  BSSY B1, `(.L_x_387) ;  /* 0x0000037000017945 */ /* 0x000fe20003800000 */
[----:B0-----:R-:W-:-:S13]  /*f170*/  ISETP.LT.OR P6, PT, R4, 0x1, !P6 ;  /* 0x000000010400780c */ /* 0x001fda00077c1670 */
[----:B------:R-:W-:Y:S05]  /*f180*/  @P6 BRA `(.L_x_388) ;  /* 0x0000000000d06947 */ /* 0x000fea0003800000 */
[----:B------:R-:W-:Y:S02]  /*f190*/  IMAD R14, R9, 0xb0, RZ ;  /* 0x000000b0090e7824 */ /* 0x000fe400078e02ff */
[----:B------:R-:W-:Y:S02]  /*f1a0*/  IMAD.SHL.U32 R15, R7, 0x100, RZ ;  /* 0x00000100070f7824 */ /* 0x000fe400078e00ff */
[----:B------:R-:W-:Y:S02]  /*f1b0*/  IMAD.MOV.U32 R20, RZ, RZ, RZ ;  /* 0x000000ffff147224 */ /* 0x000fe400078e00ff */
[----:B------:R-:W-:Y:S02]  /*f1c0*/  IMAD.MOV.U32 R4, RZ, RZ, R10 ;  /* 0x000000ffff047224 */ /* 0x000fe400078e000a */
[----:B------:R-:W-:Y:S02]  /*f1d0*/  IMAD.MOV.U32 R5, RZ, RZ, R3 ;  /* 0x000000ffff057224 */ /* 0x000fe400078e0003 */
[----:B------:R-:W-:-:S07]  /*f1e0*/  IMAD.MOV.U32 R6, RZ, RZ, R0 ;  /* 0x000000ffff067224 */ /* 0x000fce00078e0000 */
.L_x_392:
[----:B------:R-:W0:Y:S01]  /*f1f0*/  S2R R12, SR_CgaCtaId ;  /* 0x00000000000c7919 */ /* 0x000e220000008800 */
[----:B------:R-:W-:Y:S01]  /*f200*/  MOV R7, 0x400 ;  /* 0x0000040000077802 */ /* 0x000fe20000000f00 */
[----:B------:R-:W1:Y:S03]  /*f210*/  @!P2 LDC R9, c[0x0][0x500] ;  /* 0x00014000ff09ab82 */ /* 0x000e660000000800 */
[----:B0-----:R-:W-:Y:S02]  /*f220*/  LEA R19, R12, R7, 0x18 ;  /* 0x000000070c137211 */ /* 0x001fe400078ec0ff */
[----:B------:R-:W-:-:S03]  /*f230*/  SHF.L.U32 R7, R5, 0x1f, RZ ;  /* 0x0000001f05077819 */ /* 0x000fc600000006ff */
[----:B------:R-:W-:-:S04]  /*f240*/  IMAD R12, R6, 0x8, R19 ;  /* 0x00000008060c7824 */ /* 0x000fc800078e0213 */
[----:B------:R-:W0:Y:S02]  /*f250*/  SYNCS.PHASECHK.TRANS64.TRYWAIT P1, [R12+URZ+0x40], R7 ;  /* 0x000040070c0075a7 */ /* 0x000e24000802017f */
[----:B01----:R-:W-:Y:S05]  /*f260*/  @!P1 BRA `(.L_x_389) ;  /* 0x0000001000109947 */ /* 0x003fea0003800000 */
.L_x_413:
[----:B0-----:R-:W-:Y:S01]  /*f270*/  PRMT R7, R16, 0x9910, RZ ;  /* 0x0000991010077816 */ /* 0x001fe200000000ff */
[----:B------:R0:W-:Y:S03]  /*f280*/  @!P2 SYNCS.ARRIVE.TRANS64 RZ, [R12+URZ], R9 ;  /* 0x000000090cffa9a7 */ /* 0x0001e6000800003f */
[----:B------:R-:W-:-:S13]  /*f290*/  ISETP.NE.AND P1, PT, R7, 0x2, PT ;  /* 0x000000020700780c */ /* 0x000fda0003f25270 */
[----:B0-----:R-:W-:Y:S05]  /*f2a0*/  @P1 BRA `(.L_x_390) ;  /* 0x0000000000041947 */ /* 0x001fea0003800000 */
[----:B------:R-:W-:Y:S01]  /*f2b0*/  BPT.TRAP 0x1 ;  /* 0x000000040000795c */ /* 0x000fe20000300000 */
.L_x_390:
[----:B------:R-:W-:Y:S05]  /*f2c0*/  @P0 BRA `(.L_x_391) ;  /* 0x0000000000040947 */ /* 0x000fea0003800000 */
[----:B------:R-:W-:Y:S01]  /*f2d0*/  BPT.TRAP 0x1 ;  /* 0x000000040000795c */ /* 0x000fe20000300000 */
.L_x_391:
[--C-:B------:R-:W-:Y:S01]  /*f2e0*/  IMAD R7, R6, 0x4000, R19.reuse ;  /* 0x0000400006077824 */ /* 0x100fe200078e0213 */
[----:B------:R-:W-:Y:S01]  /*f2f0*/  R2UR UR9, R12 ;  /* 0x000000000c0972ca */ /* 0x000fe200000e0000 */
[----:B------:R-:W-:Y:S01]  /*f300*/  IMAD R19, R6, 0x2c00, R19 ;  /* 0x00002c0006137824 */ /* 0x000fe200078e0213 */
[----:B------:R-:W-:Y:S01]  /*f310*/  UIADD3 UR4, UP0, UR22, 0xf0, URZ ;  /* 0x000000f016047890 */ /* 0x000fe2000ff1e03f */
[----:B------:R-:W-:Y:S01]  /*f320*/  VIADD R4, R4, 0xffffffff ;  /* 0xffffffff04047836 */ /* 0x000fe20000000000 */
[----:B------:R-:W-:Y:S01]  /*f330*/  R2UR UR5, R7 ;  /* 0x00000000070572ca */ /* 0x000fe200000e0000 */
[----:B------:R-:W-:Y:S01]  /*f340*/  UIADD3 UR24, UP1, UR22, 0x1f0, URZ ;  /* 0x000001f016187890 */ /* 0x000fe2000ff3e03f */
[----:B------:R-:W-:Y:S01]  /*f350*/  R2UR UR8, R19 ;  /* 0x00000000130872ca */ /* 0x000fe200000e0000 */
[----:B------:R-:W-:Y:S01]  /*f360*/  VIADD R6, R6, 0x1 ;  /* 0x0000000106067836 */ /* 0x000fe20000000000 */
[----:B------:R-:W-:Y:S01]  /*f370*/  R2UR UR11, R15 ;  /* 0x000000000f0b72ca */ /* 0x000fe200000e0000 */
[----:B------:R-:W-:Y:S01]  /*f380*/  UIADD3.X UR25, URZ, UR23, URZ, UP1, !UPT ;  /* 0x000000173f197290 */ /* 0x000fe20008ffe43f */
[----:B------:R-:W-:Y:S01]  /*f390*/  R2UR UR10, R20 ;  /* 0x00000000140a72ca */ /* 0x000fe200000e0000 */
[----:B------:R-:W-:Y:S01]  /*f3a0*/  UMOV UR6, 0x0 ;  /* 0x0000000000067882 */ /* 0x000fe20000000000 */
[----:B------:R-:W-:Y:S01]  /*f3b0*/  R2UR UR12, R8 ;  /* 0x00000000080c72ca */ /* 0x000fe200000e0000 */
[----:B------:R-:W-:Y:S01]  /*f3c0*/  UMOV UR7, 0x10000000 ;  /* 0x1000000000077882 */ /* 0x000fe20000000000 */
[----:B------:R-:W-:Y:S01]  /*f3d0*/  R2UR UR19, R14 ;  /* 0x000000000e1372ca */ /* 0x000fe200000e0000 */
[----:B------:R-:W-:Y:S01]  /*f3e0*/  VIADD R20, R20, 0x20 ;  /* 0x0000002014147836 */ /* 0x000fe20000000000 */
[----:B------:R-:W-:Y:S01]  /*f3f0*/  ISETP.GT.AND P3, PT, R4, 0x1, PT ;  /* 0x000000010400780c */ /* 0x000fe20003f64270 */
[----:B------:R-:W-:Y:S01]  /*f400*/  UIADD3 UR14, UR5, 0x180, URZ ;  /* 0x00000180050e7890 */ /* 0x000fe2000fffe03f */
[----:B------:R-:W-:Y:S01]  /*f410*/  ISETP.NE.AND P1, PT, R6, 0x8, PT ;  /* 0x000000080600780c */ /* 0x000fe20003f25270 */
[----:B------:R-:W-:-:S02]  /*f420*/  UIADD3.X UR5, URZ, UR23, URZ, UP0, !UPT ;  /* 0x000000173f057290 */ /* 0x000fc400087fe43f */
[----:B------:R-:W-:Y:S01]  /*f430*/  UIADD3 UR15, UR8, 0x20180, URZ ;  /* 0x00020180080f7890 */ /* 0x000fe2000fffe03f */
[----:B------:R-:W-:Y:S02]  /*f440*/  SEL R12, RZ, 0x1, P1 ;  /* 0x00000001ff0c7807 */ /* 0x000fe40000800000 */
[----:B------:R-:W-:Y:S01]  /*f450*/  UMOV UR8, UR14 ;  /* 0x0000000e00087c82 */ /* 0x000fe20008000000 */
[----:B------:R-:W-:Y:S02]  /*f460*/  SEL R6, R6, RZ, P1 ;  /* 0x000000ff06067207 */ /* 0x000fe40000800000 */
[----:B------:R-:W-:Y:S01]  /*f470*/  LOP3.LUT R5, R5, R12, RZ, 0x3c, !PT ;  /* 0x0000000c05057212 */ /* 0x000fe200078e3cff */
[----:B------:R0:W-:Y:S02]  /*f480*/  UTMALDG.3D [UR8], [UR4], desc[UR6] ;  /* 0x00000608040075b4 */ /* 0x0001e40008011000 */
[----:B0-----:R-:W-:Y:S01]  /*f490*/  UMOV UR8, UR15 ;  /* 0x0000000f00087c82 */ /* 0x001fe20008000000 */
[----:B------:R-:W-:-:S02]  /*f4a0*/  UMOV UR11, UR19 ;  /* 0x00000013000b7c82 */ /* 0x000fc40008000000 */
[----:B------:R0:W-:Y:S02]  /*f4b0*/  UTMALDG.3D [UR8], [UR24], desc[UR6] ;  /* 0x00000608180075b4 */ /* 0x0001e40008011000 */
[----:B0-----:R-:W-:Y:S05]  /*f4c0*/  @P3 BRA `(.L_x_392) ;  /* 0xfffffffc00483947 */ /* 0x001fea000383ffff */
.L_x_388:
[----:B------:R-:W-:Y:S05]  /*f4d0*/  BSYNC B1 ;  /* 0x0000000000017941 */ /* 0x000fea0003800000 */
.L_x_387:
[----:B------:R-:W-:Y:S01]  /*f4e0*/  LOP3.LUT P3, RZ, R11, 0xff, RZ, 0xc0, !PT ;  /* 0x000000ff0bff7812 */ /* 0x000fe2000786c0ff */
[----:B------:R-:W-:Y:S01]  /*f4f0*/  IMAD.IADD R0, R13, 0x1, R0 ;  /* 0x000000010d007824 */ /* 0x000fe200078e0200 */
[----:B------:R-:W-:Y:S01]  /*f500*/  IADD3 R18, P4, R18, UR20, RZ ;  /* 0x0000001412127c10 */ /* 0x000fe2000ff9e0ff */
[----:B------:R-:W-:Y:S01]  /*f510*/  ULDC.64 UR4, c[0x0][0x650] ;  /* 0x0001940000047ab9 */ /* 0x000fe20000000a00 */
[----:B------:R-:W-:Y:S01]  /*f520*/  BSSY B1, `(.L_x_393) ;  /* 0x000006e000017945 */ /* 0x000fe20003800000 */
[----:B------:R-:W-:Y:S01]  /*f530*/  IMAD.MOV.U32 R7, RZ, RZ, -0x1 ;  /* 0xffffffffff077424 */ /* 0x000fe200078e00ff */
[----:B------:R-:W-:Y:S01]  /*f540*/  SHF.R.U32.HI R4, RZ, 0x3, R0 ;  /* 0x00000003ff047819 */ /* 0x000fe20000011600 */
[----:B------:R-:W-:Y:S01]  /*f550*/  IMAD.MOV.U32 R9, RZ, RZ, -0x1 ;  /* 0xffffffffff097424 */ /* 0x000fe200078e00ff */
[----:B------:R-:W-:Y:S01]  /*f560*/  ISETP.GT.U32.AND P1, PT, R0, 0x7, PT ;  /* 0x000000070000780c */ /* 0x000fe20003f24070 */
[----:B------:R-:W-:Y:S01]  /*f570*/  IMAD.MOV.U32 R8, RZ, RZ, -0x1 ;  /* 0xffffffffff087424 */ /* 0x000fe200078e00ff */
[----:B------:R-:W-:-:S02]  /*f580*/  LOP3.LUT R4, R4, 0x1, RZ, 0xc0, !PT ;  /* 0x0000000104047812 */ /* 0x000fc400078ec0ff */
[----:B------:R-:W-:Y:S01]  /*f590*/  ISETP.LT.U32.AND P1, PT, R13, 0x8, P1 ;  /* 0x000000080d00780c */ /* 0x000fe20000f21070 */
[----:B------:R-:W0:Y:S01]  /*f5a0*/  @P3 S2R R6, SR_CgaCtaId ;  /* 0x0000000000063919 */ /* 0x000e220000008800 */
[----:B------:R-:W-:Y:S02]  /*f5b0*/  @P3 MOV R5, 0x400 ;  /* 0x0000040000053802 */ /* 0x000fe40000000f00 */
[----:B------:R-:W-:Y:S02]  /*f5c0*/  IADD3.X R17, R17, UR13, RZ, P4, !PT ;  /* 0x0000000d11117c10 */ /* 0x000fe4000a7fe4ff */
[----:B------:R-:W-:Y:S02]  /*f5d0*/  ISETP.GE.U32.AND P4, PT, R18, UR4, PT ;  /* 0x0000000412007c0c */ /* 0x000fe4000bf86070 */
[----:B------:R-:W-:Y:S02]  /*f5e0*/  LOP3.LUT R0, R0, 0x7, RZ, 0xc0, !PT ;  /* 0x0000000700007812 */ /* 0x000fe400078ec0ff */
[----:B------:R-:W-:-:S02]  /*f5f0*/  PRMT R11, RZ, 0x7610, R11 ;  /* 0x00007610ff0b7816 */ /* 0x000fc4000000000b */
[----:B0-----:R-:W-:-:S04]  /*f600*/  @P3 LEA R5, R6, R5, 0x18 ;  /* 0x0000000506053211 */ /* 0x001fc800078ec0ff */
[----:B------:R0:W-:Y:S01]  /*f610*/  @P3 SYNCS.ARRIVE.TRANS64.A1T0 RZ, [R5+URZ+0x98], RZ ;  /* 0x000098ff05ff39a7 */ /* 0x0001e2000810003f */
[----:B------:R-:W-:Y:S02]  /*f620*/  ISETP.NE.U32.AND P3, PT, R4, 0x1, PT ;  /* 0x000000010400780c */ /* 0x000fe40003f65070 */
[----:B------:R-:W-:Y:S02]  /*f630*/  SEL R4, RZ, 0x1, !P1 ;  /* 0x00000001ff047807 */ /* 0x000fe40004800000 */
[----:B------:R-:W-:Y:S02]  /*f640*/  ISETP.GE.U32.AND.EX P1, PT, R17, UR5, PT, P4 ;  /* 0x0000000511007c0c */ /* 0x000fe4000bf26140 */
[----:B------:R-:W-:-:S04]  /*f650*/  ISETP.GT.U32.AND P3, PT, R13, 0x7, !P3 ;  /* 0x000000070d00780c */ /* 0x000fc80005f64070 */
[----:B0-----:R-:W-:-:S04]  /*f660*/  SEL R5, RZ, 0x1, !P3 ;  /* 0x00000001ff057807 */ /* 0x001fc80005800000 */
[--C-:B------:R-:W-:Y:S02]  /*f670*/  LOP3.LUT R3, R5, R3, R4.reuse, 0x96, !PT ;  /* 0x0000000305037212 */ /* 0x100fe400078e9604 */
[----:B------:R-:W-:Y:S01]  /*f680*/  PRMT R4, RZ, 0x7610, R4 ;  /* 0x00007610ff047816 */ /* 0x000fe20000000004 */
[----:B------:R-:W-:Y:S06]  /*f690*/  @P1 BRA `(.L_x_394) ;  /* 0x0000000400581947 */ /* 0x000fec0003800000 */
[----:B------:R-:W-:Y:S01]  /*f6a0*/  ULDC.64 UR4, c[0x0][0x628] ;  /* 0x00018a0000047ab9 */ /* 0x000fe20000000a00 */
[----:B------:R-:W0:Y:S01]  /*f6b0*/  S2R R14, SR_CTAID.X ;  /* 0x00000000000e7919 */ /* 0x000e220000002500 */
[----:B------:R-:W-:Y:S01]  /*f6c0*/  ISETP.NE.U32.AND P1, PT, RZ, UR4, PT ;  /* 0x00000004ff007c0c */ /* 0x000fe2000bf25070 */
[----:B------:R-:W-:Y:S01]  /*f6d0*/  ULDC UR7, c[0x0][0x630] ;  /* 0x00018c0000077ab9 */ /* 0x000fe20000000800 */
[----:B------:R-:W-:Y:S01]  /*f6e0*/  IMAD.MOV.U32 R4, RZ, RZ, R18 ;  /* 0x000000ffff047224 */ /* 0x000fe200078e0012 */
[----:B------:R-:W1:Y:S01]  /*f6f0*/  S2R R12, SR_CTAID.Y ;  /* 0x00000000000c7919 */ /* 0x000e620000002600 */
[----:B------:R-:W-:Y:S01]  /*f700*/  ISETP.NE.AND.EX P1, PT, RZ, UR5, PT, P1 ;  /* 0x00000005ff007c0c */ /* 0x000fe2000bf25310 */
[----:B------:R-:W-:-:S12]  /*f710*/  IMAD.MOV.U32 R5, RZ, RZ, R17 ;  /* 0x000000ffff057224 */ /* 0x000fd800078e0011 */
[----:B------:R-:W-:Y:S05]  /*f720*/  @!P1 BRA `(.L_x_395) ;  /* 0x0000000000289947 */ /* 0x000fea0003800000 */
[----:B------:R-:W-:Y:S02]  /*f730*/  ULDC UR6, c[0x0][0x634] ;  /* 0x00018d0000067ab9 */ /* 0x000fe40000000800 */
[----:B------:R-:W-:-:S05]  /*f740*/  IADD3 R9, P1, R18, UR6, RZ ;  /* 0x0000000612097c10 */ /* 0x000fca000ff3e0ff */
[----:B------:R-:W-:-:S04]  /*f750*/  IMAD.X R15, RZ, RZ, R17, P1 ;  /* 0x000000ffff0f7224 */ /* 0x000fc800008e0611 */
[----:B------:R-:W-:-:S04]  /*f760*/  IMAD.WIDE.U32 R6, R15, UR4, RZ ;  /* 0x000000040f067c25 */ /* 0x000fc8000f8e00ff */
[----:B------:R-:W-:-:S04]  /*f770*/  IMAD.WIDE.U32 R6, P1, R9, UR5, R6 ;  /* 0x0000000509067c25 */ /* 0x000fc8000f820006 */
[----:B------:R-:W-:-:S04]  /*f780*/  IMAD.WIDE.U32 R8, R9, UR4, RZ ;  /* 0x0000000409087c25 */ /* 0x000fc8000f8e00ff */
[----:B------:R-:W-:Y:S01]  /*f790*/  IMAD.X R5, RZ, RZ, RZ, P1 ;  /* 0x000000ffff057224 */ /* 0x000fe200008e06ff */
[----:B------:R-:W-:Y:S01]  /*f7a0*/  IADD3 RZ, P1, R9, R6, RZ ;  /* 0x0000000609ff7210 */ /* 0x000fe20007f3e0ff */
[----:B------:R-:W-:-:S04]  /*f7b0*/  IMAD.MOV.U32 R4, RZ, RZ, R7 ;  /* 0x000000ffff047224 */ /* 0x000fc800078e0007 */
[----:B------:R-:W-:-:S08]  /*f7c0*/  IMAD.WIDE.U32.X R4, R15, UR5, R4, P1 ;  /* 0x000000050f047c25 */ /* 0x000fd000088e0404 */
.L_x_395:
[--C-:B------:R-:W-:Y:S01]  /*f7d0*/  SHF.R.U64 R8, R4, UR7, R5.reuse ;  /* 0x0000000704087c19 */ /* 0x100fe20008001205 */
[----:B------:R-:W-:Y:S01]  /*f7e0*/  ULDC.64 UR4, c[0x0][0x620] ;  /* 0x0001880000047ab9 */ /* 0x000fe20000000a00 */
[----:B------:R-:W-:Y:S01]  /*f7f0*/  SHF.R.U32.HI R4, RZ, UR7, R5 ;  /* 0x00000007ff047c19 */ /* 0x000fe20008011605 */
[----:B------:R-:W-:Y:S01]  /*f800*/  IMAD.MOV.U32 R5, RZ, RZ, R17 ;  /* 0x000000ffff057224 */ /* 0x000fe200078e0011 */
[----:B------:R-:W-:Y:S01]  /*f810*/  IADD3 R7, P1, RZ, -R8, RZ ;  /* 0x80000008ff077210 */ /* 0x000fe20007f3e0ff */
[----:B------:R-:W2:Y:S01]  /*f820*/  LDC R25, c[0x0][0x144] ;  /* 0x00005100ff197b82 */ /* 0x000ea20000000800 */
[----:B0-----:R-:W-:Y:S01]  /*f830*/  I2FP.F32.U32 R9, R14 ;  /* 0x0000000e00097245 */ /* 0x001fe20000201000 */
[----:B------:R-:W-:Y:S01]  /*f840*/  ULDC.64 UR8, c[0x0][0x640] ;  /* 0x0001900000087ab9 */ /* 0x000fe20000000a00 */
[----:B------:R-:W-:Y:S01]  /*f850*/  ULDC UR6, c[0x0][0x608] ;  /* 0x0001820000067ab9 */ /* 0x000fe20000000800 */
[----:B------:R-:W-:Y:S01]  /*f860*/  IMAD.X R4, RZ, RZ, ~R4, P1 ;  /* 0x000000ffff047224 */ /* 0x000fe200008e0e04 */
[----:B------:R-:W-:-:S03]  /*f870*/  ISETP.NE.U32.AND P1, PT, RZ, UR8, PT ;  /* 0x00000008ff007c0c */ /* 0x000fc6000bf25070 */
[----:B------:R-:W-:Y:S01]  /*f880*/  IMAD R6, R4, UR4, RZ ;  /* 0x0000000404067c24 */ /* 0x000fe2000f8e02ff */
[----:B------:R-:W0:Y:S01]  /*f890*/  LDC R19, c[0x0][0x148] ;  /* 0x00005200ff137b82 */ /* 0x000e220000000800 */
[----:B------:R-:W-:Y:S01]  /*f8a0*/  IMAD.MOV.U32 R4, RZ, RZ, R18 ;  /* 0x000000ffff047224 */ /* 0x000fe200078e0012 */
[----:B------:R-:W-:-:S03]  /*f8b0*/  ISETP.NE.AND.EX P1, PT, RZ, UR9, PT, P1 ;  /* 0x00000009ff007c0c */ /* 0x000fc6000bf25310 */
[----:B------:R-:W-:Y:S01]  /*f8c0*/  IMAD.WIDE.U32 R4, R7, UR4, R4 ;  /* 0x0000000407047c25 */ /* 0x000fe2000f8e0004 */
[----:B------:R-:W-:-:S03]  /*f8d0*/  ULDC UR4, c[0x0][0x150] ;  /* 0x0000540000047ab9 */ /* 0x000fc60000000800 */
[----:B------:R-:W-:Y:S02]  /*f8e0*/  IMAD R7, R7, UR5, R6 ;  /* 0x0000000507077c24 */ /* 0x000fe4000f8e0206 */
[----:B------:R-:W-:Y:S01]  /*f8f0*/  FMUL R6, R9, UR4 ;  /* 0x0000000409067c20 */ /* 0x000fe20008400000 */
[----:B------:R-:W-:Y:S01]  /*f900*/  ULDC UR4, c[0x0][0x618] ;  /* 0x0001860000047ab9 */ /* 0x000fe20000000800 */
[----:B------:R-:W-:Y:S01]  /*f910*/  ULDC UR5, c[0x0][0x154] ;  /* 0x0000550000057ab9 */ /* 0x000fe20000000800 */
[----:B------:R-:W-:-:S03]  /*f920*/  IMAD.IADD R5, R5, 0x1, R7 ;  /* 0x0000000105057824 */ /* 0x000fc600078e0207 */
[----:B------:R-:W3:Y:S02]  /*f930*/  F2I.U32.TRUNC.NTZ R6, R6 ;  /* 0x0000000600067305 */ /* 0x000ee4000020f000 */
[----:B------:R-:W-:Y:S02]  /*f940*/  SHF.R.U64 R9, R4, UR4, R5 ;  /* 0x0000000404097c19 */ /* 0x000fe40008001205 */
[----:B-1----:R-:W-:-:S05]  /*f950*/  I2FP.F32.U32 R4, R12 ;  /* 0x0000000c00047245 */ /* 0x002fca0000201000 */
[----:B------:R-:W-:Y:S01]  /*f960*/  FMUL R21, R4, UR5 ;  /* 0x0000000504157c20 */ /* 0x000fe20008400000 */
[----:B------:R-:W-:Y:S01]  /*f970*/  SHF.R.U32.HI R4, RZ, UR4, R5 ;  /* 0x00000004ff047c19 */ /* 0x000fe20008011605 */
[----:B------:R-:W-:-:S03]  /*f980*/  ULDC UR4, c[0x0][0x658] ;  /* 0x0001960000047ab9 */ /* 0x000fc60000000800 */
[--C-:B------:R-:W-:Y:S01]  /*f990*/  SHF.R.U64 R20, R9, UR6, R4.reuse ;  /* 0x0000000609147c19 */ /* 0x100fe20008001204 */
[----:B------:R-:W1:Y:S01]  /*f9a0*/  F2I.U32.TRUNC.NTZ R21, R21 ;  /* 0x0000001500157305 */ /* 0x000e62000020f000 */
[----:B------:R-:W-:Y:S01]  /*f9b0*/  SHF.R.U32.HI R5, RZ, UR6, R4 ;  /* 0x00000006ff057c19 */ /* 0x000fe20008011604 */
[----:B---3--:R-:W-:-:S03]  /*f9c0*/  IMAD.MOV R6, RZ, RZ, -R6 ;  /* 0x000000ffff067224 */ /* 0x008fc600078e0a06 */
[--C-:B------:R-:W-:Y:S01]  /*f9d0*/  SHF.R.U64 R15, R20, UR4, R5.reuse ;  /* 0x00000004140f7c19 */ /* 0x100fe20008001205 */
[----:B--2---:R-:W-:Y:S01]  /*f9e0*/  IMAD R14, R25, R6, R14 ;  /* 0x00000006190e7224 */ /* 0x004fe200078e020e */
[----:B------:R-:W-:-:S03]  /*f9f0*/  SHF.R.U32.HI R23, RZ, UR4, R5 ;  /* 0x00000004ff177c19 */ /* 0x000fc60008011605 */
[----:B------:R-:W-:Y:S02]  /*fa00*/  IMAD.MOV.U32 R4, RZ, RZ, R15 ;  /* 0x000000ffff047224 */ /* 0x000fe400078e000f */
[----:B------:R-:W-:Y:S01]  /*fa10*/  IMAD.MOV.U32 R5, RZ, RZ, R23 ;  /* 0x000000ffff057224 */ /* 0x000fe200078e0017 */
[----:B------:R-:W-:Y:S06]  /*fa20*/  @!P1 BRA `(.L_x_396) ;  /* 0x0000000000289947 */ /* 0x000fec0003800000 */
[----:B------:R-:W-:Y:S02]  /*fa30*/  ULDC UR4, c[0x0][0x64c] ;  /* 0x0001930000047ab9 */ /* 0x000fe40000000800 */
[----:B------:R-:W-:-:S05]  /*fa40*/  IADD3 R5, P1, R15, UR4, RZ ;  /* 0x000000040f057c10 */ /* 0x000fca000ff3e0ff */
[----:B------:R-:W-:-:S04]  /*fa50*/  IMAD.X R23, RZ, RZ, R23, P1 ;  /* 0x000000ffff177224 */ /* 0x000fc800008e0617 */
[----:B------:R-:W-:-:S04]  /*fa60*/  IMAD.WIDE.U32 R6, R23, UR8, RZ ;  /* 0x0000000817067c25 */ /* 0x000fc8000f8e00ff */
[----:B------:R-:W-:-:S04]  /*fa70*/  IMAD.WIDE.U32 R6, P1, R5, UR9, R6 ;  /* 0x0000000905067c25 */ /* 0x000fc8000f820006 */
[----:B------:R-:W-:-:S04]  /*fa80*/  IMAD.WIDE.U32 R4, R5, UR8, RZ ;  /* 0x0000000805047c25 */ /* 0x000fc8000f8e00ff */
[----:B------:R-:W-:Y:S01]  /*fa90*/  IMAD.MOV.U32 R4, RZ, RZ, R7 ;  /* 0x000000ffff047224 */ /* 0x000fe200078e0007 */
[----:B------:R-:W-:Y:S01]  /*faa0*/  IADD3 RZ, P3, R5, R6, RZ ;  /* 0x0000000605ff7210 */ /* 0x000fe20007f7e0ff */
[----:B------:R-:W-:-:S04]  /*fab0*/  IMAD.X R5, RZ, RZ, RZ, P1 ;  /* 0x000000ffff057224 */ /* 0x000fc800008e06ff */
[----:B------:R-:W-:-:S08]  /*fac0*/  IMAD.WIDE.U32.X R4, R23, UR9, R4, P3 ;  /* 0x0000000917047c25 */ /* 0x000fd000098e0404 */
.L_x_396:
[----:B------:R-:W2:Y:S01]  /*fad0*/  LDC R6, c[0x0][0x65c] ;  /* 0x00019700ff067b82 */ /* 0x000ea20000000800 */
[----:B------:R-:W-:Y:S01]  /*fae0*/  ULDC UR4, c[0x0][0x648] ;  /* 0x0001920000047ab9 */ /* 0x000fe20000000800 */
[----:B------:R-:W-:Y:S01]  /*faf0*/  LOP3.LUT R20, R20, UR17, RZ, 0xc0, !PT ;  /* 0x0000001114147c12 */ /* 0x000fe2000f8ec0ff */
[----:B-1----:R-:W-:Y:S01]  /*fb00*/  IMAD.MOV R21, RZ, RZ, -R21 ;  /* 0x000000ffff157224 */ /* 0x002fe200078e0a15 */
[----:B------:R-:W-:Y:S01]  /*fb10*/  SHF.R.U64 R5, R4, UR4, R5 ;  /* 0x0000000404057c19 */ /* 0x000fe20008001205 */
[----:B------:R-:W-:Y:S01]  /*fb20*/  ULDC UR4, c[0x0][0x638] ;  /* 0x00018e0000047ab9 */ /* 0x000fe20000000800 */
[----:B------:R-:W-:-:S03]  /*fb30*/  ULDC UR5, c[0x0][0x610] ;  /* 0x0001840000057ab9 */ /* 0x000fc60000000800 */
[----:B------:R-:W-:Y:S02]  /*fb40*/  IMAD.MOV R4, RZ, RZ, -R5 ;  /* 0x000000ffff047224 */ /* 0x000fe400078e0a05 */
[----:B------:R-:W-:Y:S02]  /*fb50*/  IMAD R5, R5, UR18, R20 ;  /* 0x0000001205057c24 */ /* 0x000fe4000f8e0214 */
[----:B------:R-:W-:Y:S01]  /*fb60*/  IMAD R15, R4, UR4, R15 ;  /* 0x00000004040f7c24 */ /* 0x000fe2000f8e020f */
[----:B------:R-:W-:Y:S01]  /*fb70*/  ULDC UR4, c[0x0][0x600] ;  /* 0x0001800000047ab9 */ /* 0x000fe20000000800 */
[----:B------:R-:W-:Y:S01]  /*fb80*/  IMAD.MOV.U32 R4, RZ, RZ, 0x1 ;  /* 0x00000001ff047424 */ /* 0x000fe200078e00ff */
[----:B--2---:R-:W-:Y:S02]  /*fb90*/  ISETP.NE.AND P1, PT, R6, 0x1, PT ;  /* 0x000000010600780c */ /* 0x004fe40003f25270 */
[----:B------:R-:W-:-:S05]  /*fba0*/  LOP3.LUT R6, R9, UR16, RZ, 0xc0, !PT ;  /* 0x0000001009067c12 */ /* 0x000fca000f8ec0ff */
[----:B------:R-:W-:-:S06]  /*fbb0*/  IMAD R15, R15, UR4, R6 ;  /* 0x000000040f0f7c24 */ /* 0x000fcc000f8e0206 */
[----:B0-----:R-:W-:-:S04]  /*fbc0*/  @P1 IMAD R14, R19, R21, R12 ;  /* 0x00000015130e1224 */ /* 0x001fc800078e020c */
[----:B------:R-:W-:-:S05]  /*fbd0*/  IMAD R14, R5, UR5, R14 ;  /* 0x00000005050e7c24 */ /* 0x000fca000f8e020e */
[----:B------:R-:W-:Y:S02]  /*fbe0*/  SEL R9, R15, R14, !P1 ;  /* 0x0000000e0f097207 */ /* 0x000fe40004800000 */
[----:B------:R-:W-:-:S07]  /*fbf0*/  SEL R7, R14, R15, !P1 ;  /* 0x0000000f0e077207 */ /* 0x000fce0004800000 */
.L_x_394:
[----:B------:R-:W-:Y:S05]  /*fc00*/  BSYNC B1 ;  /* 0x0000000000017941 */ /* 0x000fea0003800000 */
.L_x_393:
[----:B------:R-:W-:-:S13]  /*fc10*/  LOP3.LUT P1, RZ, R4, 0xff, RZ, 0xc0, !PT ;  /* 0x000000ff04ff7812 */ /* 0x000fda000782c0ff */
[----:B------:R-:W-:Y:S05]  /*fc20*/  @P1 BRA `(.L_x_397) ;  /* 0xfffffff4003c1947 */ /* 0x000fea000383ffff */
[----:B------:R-:W-:Y:S05]  /*fc30*/  BSYNC B0 ;  /* 0x0000000000007941 */ /* 0x000fea0003800000 */
.L_x_385:
[----:B------:R-:W-:-:S03]  /*fc40*/  UMOV UR4, 0xffffffff ;  /* 0xffffffff00047882 */ /* 0x000fc60000000000 */
[----:B------:R-:W-:Y:S05]  /*fc50*/  BRA.DIV UR4, `(.L_x_398) ;  /* 0x0000000604a87947 */ /* 0x000fea000b800000 */
[----:B------:R-:W-:-:S13]  /*fc60*/  ELECT P6, URZ, PT ;  /* 0x00000000003f782f */ /* 0x000fda00038c0000 */
.L_x_416:
[----:B------:R-:W-:Y:S04]  /*fc70*/  BSSY B0, `(.L_x_399) ;  /* 0x000004f000007945 */ /* 0x000fe80003800000 */
[----:B------:R-:W-:Y:S05]  /*fc80*/  @!P6 BRA `(.L_x_400) ;  /* 0x000000040034e947 */ /* 0x000fea0003800000 */
[----:B------:R-:W-:-:S04]  /*fc90*/  LOP3.LUT R2, R2, 0x2, RZ, 0xfc, !PT ;  /* 0x0000000202027812 */ /* 0x000fc800078efcff */
[----:B------:R-:W-:-:S13]  /*fca0*/  ISETP.NE.AND P0, PT, R2, 0x3, PT ;  /* 0x000000030200780c */ /* 0x000fda0003f05270 */
[----:B------:R-:W-:Y:S05]  /*fcb0*/  @!P0 BRA `(.L_x_401) ;  /* 0x0000000000048947 */ /* 0x000fea0003800000 */
[----:B------:R-:W-:Y:S01]  /*fcc0*/  BPT.TRAP 0x1 ;  /* 0x000000040000795c */ /* 0x000fe20000300000 */
.L_x_401:
[----:B------:R-:W0:Y:S01]  /*fcd0*/  S2R R5, SR_CgaCtaId ;  /* 0x0000000000057919 */ /* 0x000e220000008800 */
[----:B------:R-:W-:Y:S02]  /*fce0*/  MOV R2, 0x400 ;  /* 0x0000040000027802 */ /* 0x000fe40000000f00 */
[----:B------:R-:W-:Y:S02]  /*fcf0*/  SHF.L.U32 R4, R3, 0x1f, RZ ;  /* 0x0000001f03047819 */ /* 0x000fe400000006ff */
[----:B0-----:R-:W-:-:S05]  /*fd00*/  LEA R5, R5, R2, 0x18 ;  /* 0x0000000205057211 */ /* 0x001fca00078ec0ff */
[----:B------:R-:W-:-:S04]  /*fd10*/  VIADD R5, R5, 0x40 ;  /* 0x0000004005057836 */ /* 0x000fc80000000000 */
[C---:B------:R-:W-:Y:S02]  /*fd20*/  IMAD R7, R0.reuse, 0x8, R5 ;  /* 0x0000000800077824 */ /* 0x040fe400078e0205 */
[----:B------:R-:W-:Y:S02]  /*fd30*/  VIADD R0, R0, 0x1 ;  /* 0x0000000100007836 */ /* 0x000fe40000000000 */
[----:B------:R-:W0:Y:S03]  /*fd40*/  SYNCS.PHASECHK.TRANS64.TRYWAIT P0, [R7+URZ], R4 ;  /* 0x00000004070075a7 */ /* 0x000e26000800017f */
[----:B------:R-:W-:-:S04]  /*fd50*/  ISETP.NE.AND P1, PT, R0, 0x8, PT ;  /* 0x000000080000780c */ /* 0x000fc80003f25270 */
[----:B------:R-:W-:Y:S02]  /*fd60*/  SEL R2, RZ, 0x1, P1 ;  /* 0x00000001ff027807 */ /* 0x000fe40000800000 */
[----:B------:R-:W-:Y:S02]  /*fd70*/  SEL R0, R0, RZ, P1 ;  /* 0x000000ff00007207 */ /* 0x000fe40000800000 */
[----:B------:R-:W-:-:S03]  /*fd80*/  LOP3.LUT R9, R3, R2, RZ, 0x3c, !PT ;  /* 0x0000000203097212 */ /* 0x000fc600078e3cff */
[----:B------:R-:W-:Y:S01]  /*fd90*/  IMAD R6, R0, 0x8, R5 ;  /* 0x0000000800067824 */ /* 0x000fe200078e0205 */
[----:B------:R-:W-:Y:S01]  /*fda0*/  SHF.L.U32 R3, R9, 0x1f, RZ ;  /* 0x0000001f09037819 */ /* 0x000fe200000006ff */
[----:B0-----:R-:W-:Y:S06]  /*fdb0*/  @!P0 BRA `(.L_x_402) ;  /* 0x0000000400708947 */ /* 0x001fec0003800000 */
.L_x_417:
[----:B------:R-:W1:Y:S01]  /*fdc0*/  SYNCS.PHASECHK.TRANS64.TRYWAIT P0, [R6+URZ], R3 ;  /* 0x00000003060075a7 */ /* 0x000e62000800017f */
[----:B------:R-:W-:-:S05]  /*fdd0*/  VIADD R0, R0, 0x1 ;  /* 0x0000000100007836 */ /* 0x000fca0000000000 */
[----:B------:R-:W-:-:S04]  /*fde0*/  ISETP.NE.AND P1, PT, R0, 0x8, PT ;  /* 0x000000080000780c */ /* 0x000fc80003f25270 */
[----:B------:R-:W-:Y:S02]  /*fdf0*/  SEL R2, RZ, 0x1, P1 ;  /* 0x00000001ff027807 */ /* 0x000fe40000800000 */
[----:B------:R-:W-:Y:S02]  /*fe00*/  SEL R0, R0, RZ, P1 ;  /* 0x000000ff00007207 */ /* 0x000fe40000800000 */
[----:B------:R-:W-:-:S03]  /*fe10*/  LOP3.LUT R9, R9, R2, RZ, 0x3c, !PT ;  /* 0x0000000209097212 */ /* 0x000fc600078e3cff */
[----:B0-----:R-:W-:Y:S01]  /*fe20*/  IMAD R7, R0, 0x8, R5 ;  /* 0x0000000800077824 */ /* 0x001fe200078e0205 */
[----:B------:R-:W-:Y:S01]  /*fe30*/  SHF.L.U32 R4, R9, 0x1f, RZ ;  /* 0x0000001f09047819 */ /* 0x000fe200000006ff */
[----:B-1----:R-:W-:Y:S06]  /*fe40*/  @!P0 BRA `(.L_x_403) ;  /* 0x0000000400608947 */ /* 0x002fec0003800000 */
.L_x_418:
        /* <DEDUP_REMOVED lines=9> */
.L_x_419:
        /* <DEDUP_REMOVED lines=9> */
.L_x_420:
        /* <DEDUP_REMOVED lines=9> */
.L_x_421:
        /* <DEDUP_REMOVED lines=9> */
.L_x_422:
[----:B------:R-:W1:Y:S01]  /*10090*/  SYNCS.PHASECHK.TRANS64.TRYWAIT P0, [R7+URZ], R4 ;  /* 0x00000004070075a7 */ /* 0x000e62000800017f */
[----:B------:R-:W-:-:S05]  /*100a0*/  VIADD R0, R0, 0x1 ;  /* 0x0000000100007836 */ /* 0x000fca0000000000 */
[----:B------:R-:W-:-:S04]  /*100b0*/  ISETP.NE.AND P1, PT, R0, 0x8, PT ;  /* 0x000000080000780c */ /* 0x000fc80003f25270 */
[----:B------:R-:W-:Y:S02]  /*100c0*/  SEL R2, RZ, 0x1, P1 ;  /* 0x00000001ff027807 */ /* 0x000fe40000800000 */
[----:B------:R-:W-:Y:S02]  /*100d0*/  SEL R0, R0, RZ, P1 ;  /* 0x000000ff00007207 */ /* 0x000fe40000800000 */
[----:B------:R-:W-:Y:S01]  /*100e0*/  LOP3.LUT R2, R9, R2, RZ, 0x3c, !PT ;  /* 0x0000000209027212 */ /* 0x000fe200078e3cff */
[----:B-1----:R-:W-:Y:S06]  /*100f0*/  @!P0 BRA `(.L_x_408) ;  /* 0x0000000400188947 */ /* 0x002fec0003800000 */
.L_x_423:
[----:B------:R-:W-:Y:S01]  /*10100*/  IMAD R5, R0, 0x8, R5 ;  /* 0x0000000800057824 */ /* 0x000fe200078e0205 */
[----:B------:R-:W-:-:S07]  /*10110*/  SHF.L.U32 R0, R2, 0x1f, RZ ;  /* 0x0000001f02007819 */ /* 0x000fce00000006ff */
.L_x_409:
[----:B--2---:R2:W3:Y:S02]  /*10120*/  SYNCS.PHASECHK.TRANS64.TRYWAIT P0, [R5+URZ], R0 ;  /* 0x00000000050075a7 */ /* 0x0044e4000800017f */
[----:B---3--:R-:W-:Y:S05]  /*10130*/  @!P0 NANOSLEEP.SYNCS 0x989680 ;  /* 0x009896800000895d */ /* 0x008fea0003900000 */
[----:B------:R-:W3:Y:S02]  /*10140*/  @!P0 SYNCS.PHASECHK.TRANS64 P0, [R5+URZ], R0 ;  /* 0x00000000050085a7 */ /* 0x000ee4000800007f */
[----:B---3--:R-:W-:Y:S05]  /*10150*/  @!P0 BRA `(.L_x_409) ;  /* 0xfffffffc00f08947 */ /* 0x008fea000383ffff */
.L_x_400:
[----:B------:R-:W-:Y:S05]  /*10160*/  BSYNC B0 ;  /* 0x0000000000007941 */ /* 0x000fea0003800000 */
.L_x_399:
[----:B------:R-:W-:Y:S05]  /*10170*/  EXIT ;  /* 0x000000000000794d */ /* 0x000fea0003800000 */
.L_x_18:
[----:B---3--:R3:W4:Y:S02]  /*10180*/  SYNCS.PHASECHK.TRANS64.TRYWAIT P1, [R3+URZ], R0 ;  /* 0x00000000030075a7 */ /* 0x008724000802017f */
[----:B----4-:R-:W-:Y:S05]  /*10190*/  @!P1 NANOSLEEP.SYNCS 0x989680 ;  /* 0x009896800000995d */ /* 0x010fea0003900000 */
[----:B------:R-:W4:Y:S02]  /*101a0*/  @!P1 SYNCS.PHASECHK.TRANS64 P1, [R3+URZ], R0 ;  /* 0x00000000030095a7 */ /* 0x000f24000802007f */
[----:B----4-:R-:W-:Y:S05]  /*101b0*/  @!P1 BRA `(.L_x_18) ;  /* 0xfffffffc00f09947 */ /* 0x010fea000383ffff */
[----:B------:R-:W-:Y:S05]  /*101c0*/  BRA `(.L_x_17) ;  /* 0xffffff1000447947 */ /* 0x000fea000383ffff */
.L_x_23:
[----:B-1----:R-:W-:-:S04]  /*101d0*/  IMAD.U32 R5, RZ, RZ, UR4 ;  /* 0x00000004ff057e24 */ /* 0x002fc8000f8e00ff */
[----:B------:R1:W2:Y:S03]  /*101e0*/  SYNCS.PHASECHK.TRANS64.TRYWAIT P1, [R5+URZ], R4 ;  /* 0x00000004050075a7 */ /* 0x0002a6000802017f */
[----:B--2---:R-:W-:Y:S05]  /*101f0*/  @!P1 NANOSLEEP.SYNCS 0x989680 ;  /* 0x009896800000995d */ /* 0x004fea0003900000 */
[----:B------:R-:W2:Y:S02]  /*10200*/  @!P1 SYNCS.PHASECHK.TRANS64 P1, [R5+URZ], R4 ;  /* 0x00000004050095a7 */ /* 0x000ea4000802007f */
[----:B--2---:R-:W-:Y:S05]  /*10210*/  @!P1 BRA `(.L_x_23) ;  /* 0xfffffffc00ec9947 */ /* 0x004fea000383ffff */
[----:B------:R-:W-:Y:S05]  /*10220*/  BRA `(.L_x_22) ;  /* 0xffffff2000d47947 */ /* 0x000fea000383ffff */
.L_x_386:
[----:B------:R-:W-:Y:S01]  /*10230*/  BSSY B1, `(.L_x_410) ;  /* 0x0000006000017945 */ /* 0x000fe20003800000 */
[----:B------:R-:W-:-:S07]  /*10240*/  IMAD.MOV.U32 R15, RZ, RZ, -0x1 ;  /* 0xffffffffff0f7424 */ /* 0x000fce00078e00ff */
[----:B------:R-:W-:Y:S05]  /*10250*/  WARPSYNC.COLLECTIVE R15, `(.L_x_411) ;  /* 0x000000000f0c7348 */ /* 0x000fea0003c00000 */
[----:B------:R-:W-:Y:S02]  /*10260*/  ELECT P6, UR62, PT ;  /* 0x00000000003e782f */ /* 0x000fe400038c0000 */
[----:B------:R-:W-:Y:S01]  /*10270*/  MOV R14, UR62 ;  /* 0x0000003e000e7c02 */ /* 0x000fe20008000f00 */
[----:B------:R-:W-:Y:S10]  /*10280*/  ENDCOLLECTIVE ;  /* 0x000000000000791b */ /* 0x000ff40003800000 */
.L_x_411:
[----:B------:R-:W-:Y:S05]  /*10290*/  BSYNC B1 ;  /* 0x0000000000017941 */ /* 0x000fea0003800000 */
.L_x_410:
[----:B------:R-:W-:Y:S05]  /*102a0*/  BRA `(.L_x_412) ;  /* 0xffffffec00a87947 */ /* 0x000fea000383ffff */
.L_x_389:
[----:B0-----:R0:W1:Y:S02]  /*102b0*/  SYNCS.PHASECHK.TRANS64.TRYWAIT P1, [R12+URZ+0x40], R7 ;  /* 0x000040070c0075a7 */ /* 0x001064000802017f */
[----:B-1----:R-:W-:Y:S05]  /*102c0*/  @!P1 NANOSLEEP.SYNCS 0x989680 ;  /* 0x009896800000995d */ /* 0x002fea0003900000 */
[----:B------:R-:W1:Y:S02]  /*102d0*/  @!P1 SYNCS.PHASECHK.TRANS64 P1, [R12+URZ+0x40], R7 ;  /* 0x000040070c0095a7 */ /* 0x000e64000802007f */
[----:B-1----:R-:W-:Y:S05]  /*102e0*/  @!P1 BRA `(.L_x_389) ;  /* 0xfffffffc00f09947 */ /* 0x002fea000383ffff */
[----:B------:R-:W-:Y:S05]  /*102f0*/  BRA `(.L_x_413) ;  /* 0xffffffec00dc7947 */ /* 0x000fea000383ffff */
.L_x_398:
[----:B------:R-:W-:Y:S01]  /*10300*/  BSSY B0, `(.L_x_414) ;  /* 0x0000006000007945 */ /* 0x000fe20003800000 */
[----:B------:R-:W-:-:S07]  /*10310*/  IMAD.MOV.U32 R15, RZ, RZ, -0x1 ;  /* 0xffffffffff0f7424 */ /* 0x000fce00078e00ff */
[----:B------:R-:W-:Y:S05]  /*10320*/  WARPSYNC.COLLECTIVE R15, `(.L_x_415) ;  /* 0x000000000f0c7348 */ /* 0x000fea0003c00000 */
[----:B------:R-:W-:Y:S02]  /*10330*/  ELECT P6, UR62, PT ;  /* 0x00000000003e782f */ /* 0x000fe400038c0000 */
[----:B------:R-:W-:Y:S01]  /*10340*/  MOV R14, UR62 ;  /* 0x0000003e000e7c02 */ /* 0x000fe20008000f00 */
[----:B------:R-:W-:Y:S10]  /*10350*/  ENDCOLLECTIVE ;  /* 0x000000000000791b */ /* 0x000ff40003800000 */
.L_x_415:
[----:B------:R-:W-:Y:S05]  /*10360*/  BSYNC B0 ;  /* 0x0000000000007941 */ /* 0x000fea0003800000 */
.L_x_414:
[----:B------:R-:W-:Y:S05]  /*10370*/  BRA `(.L_x_416) ;  /* 0xfffffff8003c7947 */ /* 0x000fea000383ffff */
.L_x_402:
[----:B0-----:R0:W1:Y:S02]  /*10380*/  SYNCS.PHASECHK.TRANS64.TRYWAIT P0, [R7+URZ], R4 ;  /* 0x00000004070075a7 */ /* 0x001064000800017f */
[----:B-1----:R-:W-:Y:S05]  /*10390*/  @!P0 NANOSLEEP.SYNCS 0x989680 ;  /* 0x009896800000895d */ /* 0x002fea0003900000 */
[----:B------:R-:W1:Y:S02]  /*103a0*/  @!P0 SYNCS.PHASECHK.TRANS64 P0, [R7+URZ], R4 ;  /* 0x00000004070085a7 */ /* 0x000e64000800007f */
[----:B-1----:R-:W-:Y:S05]  /*103b0*/  @!P0 BRA `(.L_x_402) ;  /* 0xfffffffc00f08947 */ /* 0x002fea000383ffff */
[----:B------:R-:W-:Y:S05]  /*103c0*/  BRA `(.L_x_417) ;  /* 0xfffffff8007c7947 */ /* 0x000fea000383ffff */
.L_x_403:
[----:B0-----:R0:W1:Y:S02]  /*103d0*/  SYNCS.PHASECHK.TRANS64.TRYWAIT P0, [R6+URZ], R3 ;  /* 0x00000003060075a7 */ /* 0x001064000800017f */
[----:B-1----:R-:W-:Y:S05]  /*103e0*/  @!P0 NANOSLEEP.SYNCS 0x989680 ;  /* 0x009896800000895d */ /* 0x002fea0003900000 */
[----:B------:R-:W1:Y:S02]  /*103f0*/  @!P0 SYNCS.PHASECHK.TRANS64 P0, [R6+URZ], R3 ;  /* 0x00000003060085a7 */ /* 0x000e64000800007f */
[----:B-1----:R-:W-:Y:S05]  /*10400*/  @!P0 BRA `(.L_x_403) ;  /* 0xfffffffc00f08947 */ /* 0x002fea000383ffff */
[----:B------:R-:W-:Y:S05]  /*10410*/  BRA `(.L_x_418) ;  /* 0xfffffff8008c7947 */ /* 0x000fea000383ffff */
.L_x_404:
[----:B0-----:R0:W1:Y:S02]  /*10420*/  SYNCS.PHASECHK.TRANS64.TRYWAIT P0, [R7+URZ], R4 ;  /* 0x00000004070075a7 */ /* 0x001064000800017f */
[----:B-1----:R-:W-:Y:S05]  /*10430*/  @!P0 NANOSLEEP.SYNCS 0x989680 ;  /* 0x009896800000895d */ /* 0x002fea0003900000 */
[----:B------:R-:W1:Y:S02]  /*10440*/  @!P0 SYNCS.PHASECHK.TRANS64 P0, [R7+URZ], R4 ;  /* 0x00000004070085a7 */ /* 0x000e64000800007f */
[----:B-1----:R-:W-:Y:S05]  /*10450*/  @!P0 BRA `(.L_x_404) ;  /* 0xfffffffc00f08947 */ /* 0x002fea000383ffff */
[----:B------:R-:W-:Y:S05]  /*10460*/  BRA `(.L_x_419) ;  /* 0xfffffff8009c7947 */ /* 0x000fea000383ffff */
.L_x_405:
[----:B0-----:R0:W1:Y:S02]  /*10470*/  SYNCS.PHASECHK.TRANS64.TRYWAIT P0, [R6+URZ], R3 ;  /* 0x00000003060075a7 */ /* 0x001064000800017f */
[----:B-1----:R-:W-:Y:S05]  /*10480*/  @!P0 NANOSLEEP.SYNCS 0x989680 ;  /* 0x009896800000895d */ /* 0x002fea0003900000 */
[----:B------:R-:W1:Y:S02]  /*10490*/  @!P0 SYNCS.PHASECHK.TRANS64 P0, [R6+URZ], R3 ;  /* 0x00000003060085a7 */ /* 0x000e64000800007f */
[----:B-1----:R-:W-:Y:S05]  /*104a0*/  @!P0 BRA `(.L_x_405) ;  /* 0xfffffffc00f08947 */ /* 0x002fea000383ffff */
[----:B------:R-:W-:Y:S05]  /*104b0*/  BRA `(.L_x_420) ;  /* 0xfffffff800ac7947 */ /* 0x000fea000383ffff */
.L_x_406:
[----:B0-----:R0:W1:Y:S02]  /*104c0*/  SYNCS.PHASECHK.TRANS64.TRYWAIT P0, [R7+URZ], R4 ;  /* 0x00000004070075a7 */ /* 0x001064000800017f */
[----:B-1----:R-:W-:Y:S05]  /*104d0*/  @!P0 NANOSLEEP.SYNCS 0x989680 ;  /* 0x009896800000895d */ /* 0x002fea0003900000 */
[----:B------:R-:W1:Y:S02]  /*104e0*/  @!P0 SYNCS.PHASECHK.TRANS64 P0, [R7+URZ], R4 ;  /* 0x00000004070085a7 */ /* 0x000e64000800007f */
[----:B-1----:R-:W-:Y:S05]  /*104f0*/  @!P0 BRA `(.L_x_406) ;  /* 0xfffffffc00f08947 */ /* 0x002fea000383ffff */
[----:B------:R-:W-:Y:S05]  /*10500*/  BRA `(.L_x_421) ;  /* 0xfffffff800bc7947 */ /* 0x000fea000383ffff */
.L_x_407:
[----:B0-----:R0:W1:Y:S02]  /*10510*/  SYNCS.PHASECHK.TRANS64.TRYWAIT P0, [R6+URZ], R3 ;  /* 0x00000003060075a7 */ /* 0x001064000800017f */
[----:B-1----:R-:W-:Y:S05]  /*10520*/  @!P0 NANOSLEEP.SYNCS 0x989680 ;  /* 0x009896800000895d */ /* 0x002fea0003900000 */
[----:B------:R-:W1:Y:S02]  /*10530*/  @!P0 SYNCS.PHASECHK.TRANS64 P0, [R6+URZ], R3 ;  /* 0x00000003060085a7 */ /* 0x000e64000800007f */
[----:B-1----:R-:W-:Y:S05]  /*10540*/  @!P0 BRA `(.L_x_407) ;  /* 0xfffffffc00f08947 */ /* 0x002fea000383ffff */
[----:B------:R-:W-:Y:S05]  /*10550*/  BRA `(.L_x_422) ;  /* 0xfffffff800cc7947 */ /* 0x000fea000383ffff */
.L_x_408:
[----:B-1----:R1:W2:Y:S02]  /*10560*/  SYNCS.PHASECHK.TRANS64.TRYWAIT P0, [R7+URZ], R4 ;  /* 0x00000004070075a7 */ /* 0x0022a4000800017f */
[----:B--2---:R-:W-:Y:S05]  /*10570*/  @!P0 NANOSLEEP.SYNCS 0x989680 ;  /* 0x009896800000895d */ /* 0x004fea0003900000 */
[----:B------:R-:W2:Y:S02]  /*10580*/  @!P0 SYNCS.PHASECHK.TRANS64 P0, [R7+URZ], R4 ;  /* 0x00000004070085a7 */ /* 0x000ea4000800007f */
[----:B--2---:R-:W-:Y:S05]  /*10590*/  @!P0 BRA `(.L_x_408) ;  /* 0xfffffffc00f08947 */ /* 0x004fea000383ffff */
[----:B------:R-:W-:Y:S05]  /*105a0*/  BRA `(.L_x_423) ;  /* 0xfffffff800d47947 */ /* 0x000fea000383ffff */
.L_x_424:
[----:B------:R-:W-:-:S00]  /*105b0*/  BRA `(.L_x_424) ;  /* 0xfffffffc00fc7947 */ /* 0x000fc0000383ffff */
[----:B------:R-:W-:-:S00]  /*105c0*/  NOP ;  /* 0x0000000000007918 */ /* 0x000fc00000000000 */
        /* <DEDUP_REMOVED lines=11> */
.L_x_425:


//--------------------- .nv.global.init           --------------------------
	.section	.nv.global.init,"aw",@progbits
.nv.global.init:
	.type		$str$22,@object
	.size		$str$22,($str$23 - $str$22)
$str$22:
        /*0000*/ 	.byte	0x6b, 0x5f, 0x74, 0x69, 0x6c, 0x65, 0x5f, 0x63, 0x6f, 0x75, 0x6e, 0x74, 0x20, 0x3e, 0x3d, 0x20
        /*0010*/ 	.byte	0x31, 0x00
	.type		$str$23,@object
	.size		$str$23,(__unnamed_1 - $str$23)
$str$23:
        /*0012*/ 	.byte	0x2f, 0x74, 0x6d, 0x70, 0x2f, 0x63, 0x75, 0x74, 0x6c, 0x61, 0x73, 0x73, 0x5f, 0x73, 0x77, 0x65
        /*0022*/ 	.byte	0x65, 0x70, 0x5f, 0x73, 0x72, 0x63, 0x2f, 0x69, 0x6e, 0x63, 0x6c, 0x75, 0x64, 0x65, 0x2f, 0x63
        /*0032*/ 	.byte	0x75, 0x74, 0x6c, 0x61, 0x73, 0x73, 0x2f, 0x67, 0x65, 0x6d, 0x6d, 0x2f, 0x63, 0x6f, 0x6c, 0x6c
        /*0042*/ 	.byte	0x65, 0x63, 0x74, 0x69, 0x76, 0x65, 0x2f, 0x73, 0x6d, 0x39, 0x30, 0x5f, 0x6d, 0x6d, 0x61, 0x5f
        /*0052*/ 	.byte	0x74, 0x6d, 0x61, 0x5f, 0x67, 0x6d, 0x6d, 0x61, 0x5f, 0x73, 0x73, 0x5f, 0x77, 0x61, 0x72, 0x70
        /*0062*/ 	.byte	0x73, 0x70, 0x65, 0x63, 0x69, 0x61, 0x6c, 0x69, 0x7a, 0x65, 0x64, 0x2e, 0x68, 0x70, 0x70, 0x00
	.type		__unnamed_1,@object
	.size		__unnamed_1,(.L_0 - __unnamed_1)
__unnamed_1:
        /*0072*/ 	.byte	0x76, 0x6f, 0x69, 0x64, 0x20, 0x63, 0x75, 0x74, 0x6c, 0x61, 0x73, 0x73, 0x3a, 0x3a, 0x67, 0x65
        /* <DEDUP_REMOVED lines=179> */
        /*0bb2*/ 	.byte	0x3a, 0x3a, 0x69, 0x64, 0x65, 0x6e, 0x74, 0x69, 0x74, 0x79, 0x5d, 0x00
.L_0:


//--------------------- .nv.shared._ZN7cutlass13device_kernelINS_4gemm6kernel13GemmUniversalIN4cute5tupleIJiiiiEEENS1_10collective13CollectiveMmaINS1_34MainloopSm90TmaGmmaWarpSpecializedILi8ENS5_IJNS4_1CILi1EEESB_SB_EEENS1_35KernelTmaWarpSpecializedCooperativeEEENS5_IJNSA_ILi256EEENSA_ILi176EEENSA_ILi32EEEEEENS_6half_tENS5_IJlSB_lEEESJ_SK_NS4_8TiledMMAINS4_8MMA_AtomIJNS4_4SM904GMMA25MMA_64x16x16_F32F16F16_SSILNSO_5MajorE0ELSQ_0ELNSO_7ScaleInE1ELSR_1EEEEEENS4_6LayoutINS5_IJNSA_ILi2EEESB_SB_EEENS5_IJSB_NSA_ILi0EEESX_EEEEENS5_IJNS4_10UnderscoreES10_S10_EEEEENS4_13SM90_TMA_LOADENS4_14ComposedLayoutINS4_7SwizzleILi2ELi4ELi3EEENS4_18smem_ptr_flag_bitsILi16EEENSU_INS5_IJNSA_ILi8EEESH_EEENS5_IJSH_SB_EEEEEEEvNS4_8identityES13_S1D_vS1E_EENS_8epilogue10collective6detail29Sm90TmaWarpSpecializedAdapterINS1H_15DefaultEpilogueISJ_SK_SK_NS1G_6thread17LinearCombinationISJ_Li1EffLNS1L_9ScaleType4KindE0ELNS_15FloatRoundStyleE2ESJ_EENS1_15EpilogueDefaultEEEEEvvEEEEvNT_6ParamsE --------------------------
	.section	.nv.shared._ZN7cutlass13device_kernelINS_4gemm6kernel13GemmUniversalIN4cute5tupleIJiiiiEEENS1_10collective13CollectiveMmaINS1_34MainloopSm90TmaGmmaWarpSpecializedILi8ENS5_IJNS4_1CILi1EEESB_SB_EEENS1_35KernelTmaWarpSpecializedCooperativeEEENS5_IJNSA_ILi256EEENSA_ILi176EEENSA_ILi32EEEEEENS_6half_tENS5_IJlSB_lEEESJ_SK_NS4_8TiledMMAINS4_8MMA_AtomIJNS4_4SM904GMMA25MMA_64x16x16_F32F16F16_SSILNSO_5MajorE0ELSQ_0ELNSO_7ScaleInE1ELSR_1EEEEEENS4_6LayoutINS5_IJNSA_ILi2EEESB_SB_EEENS5_IJSB_NSA_ILi0EEESX_EEEEENS5_IJNS4_10UnderscoreES10_S10_EEEEENS4_13SM90_TMA_LOADENS4_14ComposedLayoutINS4_7SwizzleILi2ELi4ELi3EEENS4_18smem_ptr_flag_bitsILi16EEENSU_INS5_IJNSA_ILi8EEESH_EEENS5_IJSH_SB_EEEEEEEvNS4_8identityES13_S1D_vS1E_EENS_8epilogue10collective6detail29Sm90TmaWarpSpecializedAdapterINS1H_15DefaultEpilogueISJ_SK_SK_NS1G_6thread17LinearCombinationISJ_Li1EffLNS1L_9ScaleType4KindE0ELNS_15FloatRoundStyleE2ESJ_EENS1_15EpilogueDefaultEEEEEvvEEEEvNT_6ParamsE,"aw",@nobits
	.sectionflags	@""
	.align	16
	.zero		1024


//--------------------- .nv.shared.reserved.0     --------------------------
	.section	.nv.shared.reserved.0,"aw",@nobits
	.weak		__nv_reservedSMEM_offset_0_alias
	.size		__nv_reservedSMEM_offset_0_alias, 0, 0
	.other		__nv_reservedSMEM_offset_0_alias,@"STO_CUDA_RESERVED_SHARED STV_DEFAULT"
__nv_reservedSMEM_offset_0_alias:
	.zero		0


//--------------------- .nv.global                --------------------------
	.section	.nv.global,"aw",@nobits
.nv.global:
	.type		_ZN40_INTERNAL_1243e079_4_k_cu_242414c9_168564cute1_E,@object
	.size		_ZN40_INTERNAL_1243e079_4_k_cu_242414c9_168564cute1_E,(_ZN40_INTERNAL_1243e079_4_k_cu_242414c9_168564cuda3std3__45__cpo6cbeginE - _ZN40_INTERNAL_1243e079_4_k_cu_242414c9_168564cute1_E)
_ZN40_INTERNAL_1243e079_4_k_cu_242414c9_168564cute1_E:
	.zero		1
	.type		_ZN40_INTERNAL_1243e079_4_k_cu_242414c9_168564cuda3std3__45__cpo6cbeginE,@object
	.size		_ZN40_INTERNAL_1243e079_4_k_cu_242414c9_168564cuda3std3__45__cpo6cbeginE,(_ZN40_INTERNAL_1243e079_4_k_cu_242414c9_168564cuda3std3__48in_placeE - _ZN40_INTERNAL_1243e079_4_k_cu_242414c9_168564cuda3std3__45__cpo6cbeginE)
_ZN40_INTERNAL_1243e079_4_k_cu_242414c9_168564cuda3std3__45__cpo6cbeginE:
	.zero		1
	.type		_ZN40_INTERNAL_1243e079_4_k_cu_242414c9_168564cuda3std3__48in_placeE,@object
	.size		_ZN40_INTERNAL_1243e079_4_k_cu_242414c9_168564cuda3std3__48in_placeE,(_ZN40_INTERNAL_1243e079_4_k_cu_242414c9_168564cuda3std6ranges3__45__cpo9iter_moveE - _ZN40_INTERNAL_1243e079_4_k_cu_242414c9_168564cuda3std3__48in_placeE)
_ZN40_INTERNAL_1243e079_4_k_cu_242414c9_168564cuda3std3__48in_placeE:
	.zero		1
	.type		_ZN40_INTERNAL_1243e079_4_k_cu_242414c9_168564cuda3std6ranges3__45__cpo9iter_moveE,@object
	.size		_ZN40_INTERNAL_1243e079_4_k_cu_242414c9_168564cuda3std6ranges3__45__cpo9iter_moveE,(_ZN40_INTERNAL_1243e079_4_k_cu_242414c9_168564cuda3std3__45__cpo5beginE - _ZN40_INTERNAL_1243e079_4_k_cu_242414c9_168564cuda3std6ranges3__45__cpo9iter_moveE)
_ZN40_INTERNAL_1243e079_4_k_cu_242414c9_168564cuda3std6ranges3__45__cpo9iter_moveE:
	.zero		1
	.type		_ZN40_INTERNAL_1243e079_4_k_cu_242414c9_168564cuda3std3__45__cpo5beginE,@object
	.size		_ZN40_INTERNAL_1243e079_4_k_cu_242414c9_168564cuda3std3__45__cpo5beginE,(_ZN40_INTERNAL_1243e079_4_k_cu_242414c9_168564cuda3std3__442_GLOBAL__N__1243e079_4_k_cu_242414c9_168566ignoreE - _ZN40_INTERNAL_1243e079_4_k_cu_242414c9_168564cuda3std3__45__cpo5beginE)
_ZN40_INTERNAL_1243e079_4_k_cu_242414c9_168564cuda3std3__45__cpo5beginE:
	.zero		1
	.type		_ZN40_INTERNAL_1243e079_4_k_cu_242414c9_168564cuda3std3__442_GLOBAL__N__1243e079_4_k_cu_242414c9_168566ignoreE,@object
	.size		_ZN40_INTERNAL_1243e079_4_k_cu_242414c9_168564cuda3std3__442_GLOBAL__N__1243e079_4_k_cu_242414c9_168566ignoreE,(_ZN40_INTERNAL_1243e079_4_k_cu_242414c9_168564cute7productE - _ZN40_INTERNAL_1243e079_4_k_cu_242414c9_168564cuda3std3__442_GLOBAL__N__1243e079_4_k_cu_242414c9_168566ignoreE)
_ZN40_INTERNAL_1243e079_4_k_cu_242414c9_168564cuda3std3__442_GLOBAL__N__1243e079_4_k_cu_242414c9_168566ignoreE:
	.zero		1
	.type		_ZN40_INTERNAL_1243e079_4_k_cu_242414c9_168564cute7productE,@object
	.size		_ZN40_INTERNAL_1243e079_4_k_cu_242414c9_168564cute7productE,(_ZN40_INTERNAL_1243e079_4_k_cu_242414c9_168564cuda3std3__45__cpo3endE - _ZN40_INTERNAL_1243e079_4_k_cu_242414c9_168564cute7productE)
_ZN40_INTERNAL_1243e079_4_k_cu_242414c9_168564cute7productE:
	.zero		1
	.type		_ZN40_INTERNAL_1243e079_4_k_cu_242414c9_168564cuda3std3__45__cpo3endE,@object
	.size		_ZN40_INTERNAL_1243e079_4_k_cu_242414c9_168564cuda3std3__45__cpo3endE,(_ZN40_INTERNAL_1243e079_4_k_cu_242414c9_168564cuda3std3__419piecewise_constructE - _ZN40_INTERNAL_1243e079_4_k_cu_242414c9_168564cuda3std3__45__cpo3endE)
_ZN40_INTERNAL_1243e079_4_k_cu_242414c9_168564cuda3std3__45__cpo3endE:
	.zero		1
	.type		_ZN40_INTERNAL_1243e079_4_k_cu_242414c9_168564cuda3std3__419piecewise_constructE,@object
	.size		_ZN40_INTERNAL_1243e079_4_k_cu_242414c9_168564cuda3std3__419piecewise_constructE,(_ZN40_INTERNAL_1243e079_4_k_cu_242414c9_168564cuda3std3__45__cpo4cendE - _ZN40_INTERNAL_1243e079_4_k_cu_242414c9_168564cuda3std3__419piecewise_constructE)
_ZN40_INTERNAL_1243e079_4_k_cu_242414c9_168564cuda3std3__419piecewise_constructE:
	.zero		1
	.type		_ZN40_INTERNAL_1243e079_4_k_cu_242414c9_168564cuda3std3__45__cpo4cendE,@object
	.size		_ZN40_INTERNAL_1243e079_4_k_cu_242414c9_168564cuda3std3__45__cpo4cendE,(_ZN40_INTERNAL_1243e079_4_k_cu_242414c9_168564cuda3std6ranges3__45__cpo4swapE - _ZN40_INTERNAL_1243e079_4_k_cu_242414c9_168564cuda3std3__45__cpo4cendE)
_ZN40_INTERNAL_1243e079_4_k_cu_242414c9_168564cuda3std3__45__cpo4cendE:
	.zero		1
	.type		_ZN40_INTERNAL_1243e079_4_k_cu_242414c9_168564cuda3std6ranges3__45__cpo4swapE,@object
	.size		_ZN40_INTERNAL_1243e079_4_k_cu_242414c9_168564cuda3std6ranges3__45__cpo4swapE,(.L_8 - _ZN40_INTERNAL_1243e079_4_k_cu_242414c9_168564cuda3std6ranges3__45__cpo4swapE)
_ZN40_INTERNAL_1243e079_4_k_cu_242414c9_168564cuda3std6ranges3__45__cpo4swapE:
	.zero		1
.L_8:


//--------------------- .nv.constant0._ZN7cutlass13device_kernelINS_4gemm6kernel13GemmUniversalIN4cute5tupleIJiiiiEEENS1_10collective13CollectiveMmaINS1_34MainloopSm90TmaGmmaWarpSpecializedILi8ENS5_IJNS4_1CILi1EEESB_SB_EEENS1_35KernelTmaWarpSpecializedCooperativeEEENS5_IJNSA_ILi256EEENSA_ILi176EEENSA_ILi32EEEEEENS_6half_tENS5_IJlSB_lEEESJ_SK_NS4_8TiledMMAINS4_8MMA_AtomIJNS4_4SM904GMMA25MMA_64x16x16_F32F16F16_SSILNSO_5MajorE0ELSQ_0ELNSO_7ScaleInE1ELSR_1EEEEEENS4_6LayoutINS5_IJNSA_ILi2EEESB_SB_EEENS5_IJSB_NSA_ILi0EEESX_EEEEENS5_IJNS4_10UnderscoreES10_S10_EEEEENS4_13SM90_TMA_LOADENS4_14ComposedLayoutINS4_7SwizzleILi2ELi4ELi3EEENS4_18smem_ptr_flag_bitsILi16EEENSU_INS5_IJNSA_ILi8EEESH_EEENS5_IJSH_SB_EEEEEEEvNS4_8identityES13_S1D_vS1E_EENS_8epilogue10collective6detail29Sm90TmaWarpSpecializedAdapterINS1H_15DefaultEpilogueISJ_SK_SK_NS1G_6thread17LinearCombinationISJ_Li1EffLNS1L_9ScaleType4KindE0ELNS_15FloatRoundStyleE2ESJ_EENS1_15EpilogueDefaultEEEEEvvEEEEvNT_6ParamsE --------------------------
	.section	.nv.constant0._ZN7cutlass13device_kernelINS_4gemm6kernel13GemmUniversalIN4cute5tupleIJiiiiEEENS1_10collective13CollectiveMmaINS1_34MainloopSm90TmaGmmaWarpSpecializedILi8ENS5_IJNS4_1CILi1EEESB_SB_EEENS1_35KernelTmaWarpSpecializedCooperativeEEENS5_IJNSA_ILi256EEENSA_ILi176EEENSA_ILi32EEEEEENS_6half_tENS5_IJlSB_lEEESJ_SK_NS4_8TiledMMAINS4_8MMA_AtomIJNS4_4SM904GMMA25MMA_64x16x16_F32F16F16_SSILNSO_5MajorE0ELSQ_0ELNSO_7ScaleInE1ELSR_1EEEEEENS4_6LayoutINS5_IJNSA_ILi2EEESB_SB_EEENS5_IJSB_NSA_ILi0EEESX_EEEEENS5_IJNS4_10UnderscoreES10_S10_EEEEENS4_13SM90_TMA_LOADENS4_14ComposedLayoutINS4_7SwizzleILi2ELi4ELi3EEENS4_18smem_ptr_flag_bitsILi16EEENSU_INS5_IJNSA_ILi8EEESH_EEENS5_IJSH_SB_EEEEEEEvNS4_8identityES13_S1D_vS1E_EENS_8epilogue10collective6detail29Sm90TmaWarpSpecializedAdapterINS1H_15DefaultEpilogueISJ_SK_SK_NS1G_6thread17LinearCombinationISJ_Li1EffLNS1L_9ScaleType4KindE0ELNS_15FloatRoundStyleE2ESJ_EENS1_15EpilogueDefaultEEEEEvvEEEEvNT_6ParamsE,"a",@progbits
	.sectionflags	@""
	.align	4
.nv.constant0._ZN7cutlass13device_kernelINS_4gemm6kernel13GemmUniversalIN4cute5tupleIJiiiiEEENS1_10collective13CollectiveMmaINS1_34MainloopSm90TmaGmmaWarpSpecializedILi8ENS5_IJNS4_1CILi1EEESB_SB_EEENS1_35KernelTmaWarpSpecializedCooperativeEEENS5_IJNSA_ILi256EEENSA_ILi176EEENSA_ILi32EEEEEENS_6half_tENS5_IJlSB_lEEESJ_SK_NS4_8TiledMMAINS4_8MMA_AtomIJNS4_4SM904GMMA25MMA_64x16x16_F32F16F16_SSILNSO_5MajorE0ELSQ_0ELNSO_7ScaleInE1ELSR_1EEEEEENS4_6LayoutINS5_IJNSA_ILi2EEESB_SB_EEENS5_IJSB_NSA_ILi0EEESX_EEEEENS5_IJNS4_10UnderscoreES10_S10_EEEEENS4_13SM90_TMA_LOADENS4_14ComposedLayoutINS4_7SwizzleILi2ELi4ELi3EEENS4_18smem_ptr_flag_bitsILi16EEENSU_INS5_IJNSA_ILi8EEESH_EEENS5_IJSH_SB_EEEEEEEvNS4_8identityES13_S1D_vS1E_EENS_8epilogue10collective6detail29Sm90TmaWarpSpecializedAdapterINS1H_15DefaultEpilogueISJ_SK_SK_NS1G_6thread17LinearCombinationISJ_Li1EffLNS1L_9ScaleType4KindE0ELNS_15FloatRoundStyleE2ESJ_EENS1_15EpilogueDefaultEEEEEvvEEEEvNT_6ParamsE:
	.zero		1664


//--------------------- SYMBOLS --------------------------

	.type		.nv.reservedSmem.offset0,@object
	.size		.nv.reservedSmem.offset0,0x4
	.type		__assertfail,@function
